// auto-generated by cutlass_sweep.gemm — config: {"arch": "sm_90", "cluster_m": 1, "cluster_n": 1, "dtype": "bf16", "dtype_b": "bf16", "layout": "nt", "stages": 0, "tile_k": 32, "tile_m": 192, "tile_n": 128}
#include "cutlass/cutlass.h"
#include "cutlass/gemm/collective/collective_builder.hpp"
#include "cutlass/gemm/device/gemm_universal_adapter.h"
#include "cutlass/gemm/kernel/gemm_universal.hpp"
#include "cutlass/epilogue/collective/collective_builder.hpp"

using ElemA = cutlass::bfloat16_t;
using ElemB = cutlass::bfloat16_t;
using ElemCD = cutlass::bfloat16_t;
using Acc  = float;
using TileShape    = cute::Shape<cute::_192, cute::_128, cute::_32>;
using ClusterShape = cute::Shape<cute::_1, cute::_1, cute::_1>;

using CollectiveEpilogue = typename cutlass::epilogue::collective::CollectiveBuilder<
    cutlass::arch::Sm90, cutlass::arch::OpClassTensorOp,
    TileShape, ClusterShape,
    cutlass::epilogue::collective::EpilogueTileAuto,
    Acc, Acc,
    ElemCD, cutlass::layout::RowMajor, 128 / cutlass::sizeof_bits<ElemCD>::value,
    ElemCD, cutlass::layout::RowMajor, 128 / cutlass::sizeof_bits<ElemCD>::value,
    cutlass::epilogue::collective::EpilogueScheduleAuto
  >::CollectiveOp;

using CollectiveMainloop = typename cutlass::gemm::collective::CollectiveBuilder<
    cutlass::arch::Sm90, cutlass::arch::OpClassTensorOp,
    ElemA, cutlass::layout::RowMajor, 128 / cutlass::sizeof_bits<ElemA>::value,
    ElemB, cutlass::layout::ColumnMajor, 128 / cutlass::sizeof_bits<ElemB>::value,
    Acc,
    TileShape, ClusterShape,
    cutlass::gemm::collective::StageCountAutoCarveout<static_cast<int>(sizeof(typename CollectiveEpilogue::SharedStorage))>,
    cutlass::gemm::collective::KernelScheduleAuto
  >::CollectiveOp;

using GemmKernel = cutlass::gemm::kernel::GemmUniversal<
    cute::Shape<int,int,int,int>,
    CollectiveMainloop,
    CollectiveEpilogue
>;
using Gemm = cutlass::gemm::device::GemmUniversalAdapter<GemmKernel>;

// Force the device kernel symbol into the cubin without needing a host main.
auto* _anchor = &cutlass::device_kernel<GemmKernel>;


// ===== COMPILED SASS (sm_90a) =====

	.target	sm_90a

	.elftype	@"ET_EXEC"


//--------------------- .note.nv.tkinfo           --------------------------
	.section	.note.nv.tkinfo,"",@"SHT_NOTE"
	.sectionflags	@"SHF_NOTE_NV_TKINFO"
	.tkinfo
        /*0018*/ 	.word	0x00000002
        /*0030*/ 	.string	""
        /*0030*/ 	.string	"ptxas"
        /*0030*/ 	.string	"Cuda compilation tools, release 13.0, V13.0.88"
        /*0030*/ 	.string	"Build cuda_13.0.r13.0/compiler.36424714_0"
        /*0030*/ 	.string	"-arch sm_90a -m 64 "



//--------------------- .note.nv.cuinfo           --------------------------
	.section	.note.nv.cuinfo,"",@"SHT_NOTE"
	.sectionflags	@"SHF_NOTE_NV_CUINFO"
        /*0018*/ 	.short	0x0002
        /*001a*/ 	.short	0x005a
        /*001c*/ 	.short	0x0082
	.zero		2


//--------------------- .nv.info                  --------------------------
	.section	.nv.info,"",@"SHT_CUDA_INFO"
	.align	4


	//----- nvinfo : EIATTR_REGCOUNT
	.align		4
        /*0000*/ 	.byte	0x04, 0x2f
        /*0002*/ 	.short	(.L_15 - .L_14)
	.align		4
.L_14:
        /*0004*/ 	.word	index@(_ZN7cutlass13device_kernelINS_4gemm6kernel13GemmUniversalIN4cute5tupleIJiiiiEEENS1_10collective13CollectiveMmaINS1_34MainloopSm90TmaGmmaWarpSpecializedILi11ENS5_IJNS4_1CILi1EEESB_SB_EEENS1_35KernelTmaWarpSpecializedCooperativeEEENS5_IJNSA_ILi192EEENSA_ILi128EEENSA_ILi32EEEEEENS_10bfloat16_tENS5_IJlSB_lEEESJ_SK_NS4_8TiledMMAINS4_8MMA_AtomIJNS4_4SM904GMMA28MMA_64x128x16_F32BF16BF16_SSILNSO_5MajorE0ELSQ_0ELNSO_7ScaleInE1ELSR_1EEEEEENS4_6LayoutINS5_IJNSA_ILi2EEESB_SB_EEENS5_IJSB_NSA_ILi0EEESX_EEEEENS5_IJNS4_10UnderscoreES10_S10_EEEEENS4_13SM90_TMA_LOADENS4_14ComposedLayoutINS4_7SwizzleILi2ELi4ELi3EEENS4_18smem_ptr_flag_bitsILi16EEENSU_INS5_IJNSA_ILi8EEESH_EEENS5_IJSH_SB_EEEEEEEvNS4_8identityES13_S1D_vS1E_EENS_8epilogue10collective6detail29Sm90TmaWarpSpecializedAdapterINS1H_15DefaultEpilogueISJ_SK_SK_NS1G_6thread17LinearCombinationISJ_Li1EffLNS1L_9ScaleType4KindE0ELNS_15FloatRoundStyleE2ESJ_EENS1_15EpilogueDefaultEEEEEvvEEEEvNT_6ParamsE)
        /*0008*/ 	.word	0x000000a8


	//----- nvinfo : EIATTR_FRAME_SIZE
	.align		4
.L_15:
        /*000c*/ 	.byte	0x04, 0x11
        /*000e*/ 	.short	(.L_17 - .L_16)
	.align		4
.L_16:
        /*0010*/ 	.word	index@(_ZN7cutlass13device_kernelINS_4gemm6kernel13GemmUniversalIN4cute5tupleIJiiiiEEENS1_10collective13CollectiveMmaINS1_34MainloopSm90TmaGmmaWarpSpecializedILi11ENS5_IJNS4_1CILi1EEESB_SB_EEENS1_35KernelTmaWarpSpecializedCooperativeEEENS5_IJNSA_ILi192EEENSA_ILi128EEENSA_ILi32EEEEEENS_10bfloat16_tENS5_IJlSB_lEEESJ_SK_NS4_8TiledMMAINS4_8MMA_AtomIJNS4_4SM904GMMA28MMA_64x128x16_F32BF16BF16_SSILNSO_5MajorE0ELSQ_0ELNSO_7ScaleInE1ELSR_1EEEEEENS4_6LayoutINS5_IJNSA_ILi2EEESB_SB_EEENS5_IJSB_NSA_ILi0EEESX_EEEEENS5_IJNS4_10UnderscoreES10_S10_EEEEENS4_13SM90_TMA_LOADENS4_14ComposedLayoutINS4_7SwizzleILi2ELi4ELi3EEENS4_18smem_ptr_flag_bitsILi16EEENSU_INS5_IJNSA_ILi8EEESH_EEENS5_IJSH_SB_EEEEEEEvNS4_8identityES13_S1D_vS1E_EENS_8epilogue10collective6detail29Sm90TmaWarpSpecializedAdapterINS1H_15DefaultEpilogueISJ_SK_SK_NS1G_6thread17LinearCombinationISJ_Li1EffLNS1L_9ScaleType4KindE0ELNS_15FloatRoundStyleE2ESJ_EENS1_15EpilogueDefaultEEEEEvvEEEEvNT_6ParamsE)
        /*0014*/ 	.word	0x00000000


	//----- nvinfo : EIATTR_MIN_STACK_SIZE
	.align		4
.L_17:
        /*0018*/ 	.byte	0x04, 0x12
        /*001a*/ 	.short	(.L_19 - .L_18)
	.align		4
.L_18:
        /*001c*/ 	.word	index@(_ZN7cutlass13device_kernelINS_4gemm6kernel13GemmUniversalIN4cute5tupleIJiiiiEEENS1_10collective13CollectiveMmaINS1_34MainloopSm90TmaGmmaWarpSpecializedILi11ENS5_IJNS4_1CILi1EEESB_SB_EEENS1_35KernelTmaWarpSpecializedCooperativeEEENS5_IJNSA_ILi192EEENSA_ILi128EEENSA_ILi32EEEEEENS_10bfloat16_tENS5_IJlSB_lEEESJ_SK_NS4_8TiledMMAINS4_8MMA_AtomIJNS4_4SM904GMMA28MMA_64x128x16_F32BF16BF16_SSILNSO_5MajorE0ELSQ_0ELNSO_7ScaleInE1ELSR_1EEEEEENS4_6LayoutINS5_IJNSA_ILi2EEESB_SB_EEENS5_IJSB_NSA_ILi0EEESX_EEEEENS5_IJNS4_10UnderscoreES10_S10_EEEEENS4_13SM90_TMA_LOADENS4_14ComposedLayoutINS4_7SwizzleILi2ELi4ELi3EEENS4_18smem_ptr_flag_bitsILi16EEENSU_INS5_IJNSA_ILi8EEESH_EEENS5_IJSH_SB_EEEEEEEvNS4_8identityES13_S1D_vS1E_EENS_8epilogue10collective6detail29Sm90TmaWarpSpecializedAdapterINS1H_15DefaultEpilogueISJ_SK_SK_NS1G_6thread17LinearCombinationISJ_Li1EffLNS1L_9ScaleType4KindE0ELNS_15FloatRoundStyleE2ESJ_EENS1_15EpilogueDefaultEEEEEvvEEEEvNT_6ParamsE)
        /*0020*/ 	.word	0x00000000
.L_19:


//--------------------- .nv.compat                --------------------------
	.section	.nv.compat,"",@"SHT_CUDA_COMPAT_INFO"
	.align	4
        /*0000*/ 	.byte	0x02, 0x09, 0x01, 0x00, 0x02, 0x02, 0x04, 0x00, 0x02, 0x05, 0x05, 0x00, 0x03, 0x07, 0x01, 0x01
        /*0010*/ 	.byte	0x02, 0x03, 0x01, 0x00, 0x02, 0x06, 0x01, 0x00, 0x04, 0x0b, 0x08, 0x00, 0x00, 0x00, 0x00, 0x00
        /*0020*/ 	.byte	0x00, 0x00, 0x00, 0x00


//--------------------- .nv.info._ZN7cutlass13device_kernelINS_4gemm6kernel13GemmUniversalIN4cute5tupleIJiiiiEEENS1_10collective13CollectiveMmaINS1_34MainloopSm90TmaGmmaWarpSpecializedILi11ENS5_IJNS4_1CILi1EEESB_SB_EEENS1_35KernelTmaWarpSpecializedCooperativeEEENS5_IJNSA_ILi192EEENSA_ILi128EEENSA_ILi32EEEEEENS_10bfloat16_tENS5_IJlSB_lEEESJ_SK_NS4_8TiledMMAINS4_8MMA_AtomIJNS4_4SM904GMMA28MMA_64x128x16_F32BF16BF16_SSILNSO_5MajorE0ELSQ_0ELNSO_7ScaleInE1ELSR_1EEEEEENS4_6LayoutINS5_IJNSA_ILi2EEESB_SB_EEENS5_IJSB_NSA_ILi0EEESX_EEEEENS5_IJNS4_10UnderscoreES10_S10_EEEEENS4_13SM90_TMA_LOADENS4_14ComposedLayoutINS4_7SwizzleILi2ELi4ELi3EEENS4_18smem_ptr_flag_bitsILi16EEENSU_INS5_IJNSA_ILi8EEESH_EEENS5_IJSH_SB_EEEEEEEvNS4_8identityES13_S1D_vS1E_EENS_8epilogue10collective6detail29Sm90TmaWarpSpecializedAdapterINS1H_15DefaultEpilogueISJ_SK_SK_NS1G_6thread17LinearCombinationISJ_Li1EffLNS1L_9ScaleType4KindE0ELNS_15FloatRoundStyleE2ESJ_EENS1_15EpilogueDefaultEEEEEvvEEEEvNT_6ParamsE --------------------------
	.section	.nv.info._ZN7cutlass13device_kernelINS_4gemm6kernel13GemmUniversalIN4cute5tupleIJiiiiEEENS1_10collective13CollectiveMmaINS1_34MainloopSm90TmaGmmaWarpSpecializedILi11ENS5_IJNS4_1CILi1EEESB_SB_EEENS1_35KernelTmaWarpSpecializedCooperativeEEENS5_IJNSA_ILi192EEENSA_ILi128EEENSA_ILi32EEEEEENS_10bfloat16_tENS5_IJlSB_lEEESJ_SK_NS4_8TiledMMAINS4_8MMA_AtomIJNS4_4SM904GMMA28MMA_64x128x16_F32BF16BF16_SSILNSO_5MajorE0ELSQ_0ELNSO_7ScaleInE1ELSR_1EEEEEENS4_6LayoutINS5_IJNSA_ILi2EEESB_SB_EEENS5_IJSB_NSA_ILi0EEESX_EEEEENS5_IJNS4_10UnderscoreES10_S10_EEEEENS4_13SM90_TMA_LOADENS4_14ComposedLayoutINS4_7SwizzleILi2ELi4ELi3EEENS4_18smem_ptr_flag_bitsILi16EEENSU_INS5_IJNSA_ILi8EEESH_EEENS5_IJSH_SB_EEEEEEEvNS4_8identityES13_S1D_vS1E_EENS_8epilogue10collective6detail29Sm90TmaWarpSpecializedAdapterINS1H_15DefaultEpilogueISJ_SK_SK_NS1G_6thread17LinearCombinationISJ_Li1EffLNS1L_9ScaleType4KindE0ELNS_15FloatRoundStyleE2ESJ_EENS1_15EpilogueDefaultEEEEEvvEEEEvNT_6ParamsE,"",@"SHT_CUDA_INFO"
	.sectionflags	@""
	.align	4


	//----- nvinfo : EIATTR_CUDA_API_VERSION
	.align		4
        /*0000*/ 	.byte	0x04, 0x37
        /*0002*/ 	.short	(.L_21 - .L_20)
.L_20:
        /*0004*/ 	.word	0x00000082


	//----- nvinfo : EIATTR_KPARAM_INFO
	.align		4
.L_21:
        /*0008*/ 	.byte	0x04, 0x17
        /*000a*/ 	.short	(.L_23 - .L_22)
.L_22:
        /*000c*/ 	.word	0x00000000
        /*0010*/ 	.short	0x0000
        /*0012*/ 	.short	0x0070
        /*0014*/ 	.byte	0x00, 0xf0, 0x01, 0x10


	//----- nvinfo : EIATTR_SPARSE_MMA_MASK
	.align		4
.L_23:
        /*0018*/ 	.byte	0x03, 0x50
        /*001a*/ 	.short	0x0000


	//----- nvinfo : EIATTR_MAXREG_COUNT
	.align		4
        /*001c*/ 	.byte	0x03, 0x1b
        /*001e*/ 	.short	0x00a8


	//----- nvinfo : EIATTR_NUM_BARRIERS
	.align		4
        /*0020*/ 	.byte	0x02, 0x4c
        /*0022*/ 	.byte	0x01
	.zero		1


	//----- nvinfo : EIATTR_EXTERNS
	.align		4
        /*0024*/ 	.byte	0x04, 0x0f
        /*0026*/ 	.short	(.L_25 - .L_24)


	//   ....[0]....
	.align		4
.L_24:
        /*0028*/ 	.word	index@(__assertfail)


	//----- nvinfo : EIATTR_MERCURY_ISA_VERSION
	.align		4
.L_25:
        /*002c*/ 	.byte	0x03, 0x5f
        /*002e*/ 	.short	0x0101


	//----- nvinfo : EIATTR_INT_WARP_WIDE_INSTR_OFFSETS
	.align		4
        /*0030*/ 	.byte	0x04, 0x31
        /*0032*/ 	.short	(.L_27 - .L_26)


	//   ....[0]....
.L_26:
        /*0034*/ 	.word	0x000004c0


	//   ....[1]....
        /*0038*/ 	.word	0x000004f0


	//   ....[2]....
        /*003c*/ 	.word	0x000005d0


	//----- nvinfo : EIATTR_COOP_GROUP_MASK_REGIDS
	.align		4
.L_27:
        /*0040*/ 	.byte	0x04, 0x29
        /*0042*/ 	.short	(.L_29 - .L_28)


	//   ....[0]....
.L_28:
        /*0044*/ 	.word	0xffffffff


	//   ....[1]....
        /*0048*/ 	.word	0xffffffff


	//   ....[2]....
        /*004c*/ 	.word	0xffffffff


	//   ....[3]....
        /*0050*/ 	.word	0xffffffff


	//   ....[4]....
        /*0054*/ 	.word	0xffffffff


	//----- nvinfo : EIATTR_COOP_GROUP_INSTR_OFFSETS
	.align		4
.L_29:
        /*0058*/ 	.byte	0x04, 0x28
        /*005a*/ 	.short	(.L_31 - .L_30)


	//   ....[0]....
.L_30:
        /*005c*/ 	.word	0x00000060


	//   ....[1]....
        /*0060*/ 	.word	0x00000070


	//   ....[2]....
        /*0064*/ 	.word	0x00000130


	//   ....[3]....
        /*0068*/ 	.word	0x000003d0


	//   ....[4]....
        /*006c*/ 	.word	0x00001080


	//----- nvinfo : EIATTR_REG_RECONFIG
	.align		4
.L_31:
        /*0070*/ 	.byte	0x01, 0x54
	.zero		2


	//----- nvinfo : EIATTR_SYSCALL_OFFSETS
	.align		4
        /*0074*/ 	.byte	0x04, 0x46
        /*0076*/ 	.short	(.L_33 - .L_32)


	//   ....[0]....
.L_32:
        /*0078*/ 	.word	0x00001240


	//----- nvinfo : EIATTR_MBARRIER_INSTR_OFFSETS
	.align		4
.L_33:
        /*007c*/ 	.byte	0x04, 0x39
        /*007e*/ 	.short	(.L_35 - .L_34)


	//   ....[0]....
.L_34:
        /*0080*/ 	.word	0x00000250
        /*0084*/ 	.word	0x000000ff
        /*0088*/ 	.word	0x00000000
        /*008c*/ 	.short	0x0100
        /*008e*/ 	.byte	0x08
	.zero		1


	//   ....[1]....
        /*0090*/ 	.word	0x00000260
        /*0094*/ 	.word	0x000000ff
        /*0098*/ 	.word	0x00000058
        /*009c*/ 	.short	0x0100
        /*009e*/ 	.byte	0x08
	.zero		1


	//   ....[2]....
        /*00a0*/ 	.word	0x00000270
        /*00a4*/ 	.word	0x000000ff
        /*00a8*/ 	.word	0x00000008
        /*00ac*/ 	.short	0x0100
        /*00ae*/ 	.byte	0x08
	.zero		1


	//   ....[3]....
        /*00b0*/ 	.word	0x00000280
        /*00b4*/ 	.word	0x000000ff
        /*00b8*/ 	.word	0x00000060
        /*00bc*/ 	.short	0x0100
        /*00be*/ 	.byte	0x08
	.zero		1


	//   ....[4]....
        /*00c0*/ 	.word	0x00000290
        /*00c4*/ 	.word	0x000000ff
        /*00c8*/ 	.word	0x00000010
        /*00cc*/ 	.short	0x0100
        /*00ce*/ 	.byte	0x08
	.zero		1


	//   ....[5]....
        /*00d0*/ 	.word	0x000002a0
        /*00d4*/ 	.word	0x000000ff
        /*00d8*/ 	.word	0x00000068
        /*00dc*/ 	.short	0x0100
        /*00de*/ 	.byte	0x08
	.zero		1


	//   ....[6]....
        /*00e0*/ 	.word	0x000002b0
        /*00e4*/ 	.word	0x000000ff
        /*00e8*/ 	.word	0x00000018
        /*00ec*/ 	.short	0x0100
        /*00ee*/ 	.byte	0x08
	.zero		1


	//   ....[7]....
        /*00f0*/ 	.word	0x000002c0
        /*00f4*/ 	.word	0x000000ff
        /*00f8*/ 	.word	0x00000070
        /*00fc*/ 	.short	0x0100
        /*00fe*/ 	.byte	0x08
	.zero		1


	//   ....[8]....
        /*0100*/ 	.word	0x000002d0
        /*0104*/ 	.word	0x000000ff
        /*0108*/ 	.word	0x00000020
        /*010c*/ 	.short	0x0100
        /*010e*/ 	.byte	0x08
	.zero		1


	//   ....[9]....
        /*0110*/ 	.word	0x000002e0
        /*0114*/ 	.word	0x000000ff
        /*0118*/ 	.word	0x00000078
        /*011c*/ 	.short	0x0100
        /*011e*/ 	.byte	0x08
	.zero		1


	//   ....[10]....
        /*0120*/ 	.word	0x000002f0
        /*0124*/ 	.word	0x000000ff
        /*0128*/ 	.word	0x00000028
        /*012c*/ 	.short	0x0100
        /*012e*/ 	.byte	0x08
	.zero		1


	//   ....[11]....
        /*0130*/ 	.word	0x00000300
        /*0134*/ 	.word	0x000000ff
        /*0138*/ 	.word	0x00000080
        /*013c*/ 	.short	0x0100
        /*013e*/ 	.byte	0x08
	.zero		1


	//   ....[12]....
        /*0140*/ 	.word	0x00000310
        /*0144*/ 	.word	0x000000ff
        /*0148*/ 	.word	0x00000030
        /*014c*/ 	.short	0x0100
        /*014e*/ 	.byte	0x08
	.zero		1


	//   ....[13]....
        /*0150*/ 	.word	0x00000320
        /*0154*/ 	.word	0x000000ff
        /*0158*/ 	.word	0x00000088
        /*015c*/ 	.short	0x0100
        /*015e*/ 	.byte	0x08
	.zero		1


	//   ....[14]....
        /*0160*/ 	.word	0x00000330
        /*0164*/ 	.word	0x000000ff
        /*0168*/ 	.word	0x00000038
        /*016c*/ 	.short	0x0100
        /*016e*/ 	.byte	0x08
	.zero		1


	//   ....[15]....
        /*0170*/ 	.word	0x00000340
        /*0174*/ 	.word	0x000000ff
        /*0178*/ 	.word	0x00000090
        /*017c*/ 	.short	0x0100
        /*017e*/ 	.byte	0x08
	.zero		1


	//   ....[16]....
        /*0180*/ 	.word	0x00000350
        /*0184*/ 	.word	0x000000ff
        /*0188*/ 	.word	0x00000040
        /*018c*/ 	.short	0x0100
        /*018e*/ 	.byte	0x08
	.zero		1


	//   ....[17]....
        /*0190*/ 	.word	0x00000360
        /*0194*/ 	.word	0x000000ff
        /*0198*/ 	.word	0x00000098
        /*019c*/ 	.short	0x0100
        /*019e*/ 	.byte	0x08
	.zero		1


	//   ....[18]....
        /*01a0*/ 	.word	0x00000370
        /*01a4*/ 	.word	0x000000ff
        /*01a8*/ 	.word	0x00000048
        /*01ac*/ 	.short	0x0100
        /*01ae*/ 	.byte	0x08
	.zero		1


	//   ....[19]....
        /*01b0*/ 	.word	0x00000380
        /*01b4*/ 	.word	0x000000ff
        /*01b8*/ 	.word	0x000000a0
        /*01bc*/ 	.short	0x0100
        /*01be*/ 	.byte	0x08
	.zero		1


	//   ....[20]....
        /*01c0*/ 	.word	0x00000390
        /*01c4*/ 	.word	0x000000ff
        /*01c8*/ 	.word	0x00000050
        /*01cc*/ 	.short	0x0100
        /*01ce*/ 	.byte	0x08
	.zero		1


	//   ....[21]....
        /*01d0*/ 	.word	0x000003a0
        /*01d4*/ 	.word	0x000000ff
        /*01d8*/ 	.word	0x000000a8
        /*01dc*/ 	.short	0x0100
        /*01de*/ 	.byte	0x08
	.zero		1


	//   ....[22]....
        /*01e0*/ 	.word	0x00000640
        /*01e4*/ 	.word	0x000000ff
        /*01e8*/ 	.word	0x000000c0
        /*01ec*/ 	.short	0x0100
        /*01ee*/ 	.byte	0x06
	.zero		1


	//   ....[23]....
        /*01f0*/ 	.word	0x000006a0
        /*01f4*/ 	.word	0x000000ff
        /*01f8*/ 	.word	0x000000c8
        /*01fc*/ 	.short	0x0100
        /*01fe*/ 	.byte	0x06
	.zero		1


	//   ....[24]....
        /*0200*/ 	.word	0x000012c0
        /*0204*/ 	.word	0x00000003
        /*0208*/ 	.word	0x00000000
        /*020c*/ 	.short	0x010a
        /*020e*/ 	.byte	0x3f
	.zero		1


	//   ....[25]....
        /*0210*/ 	.word	0x00001300
        /*0214*/ 	.word	0x00000003
        /*0218*/ 	.word	0x00000000
        /*021c*/ 	.short	0x010a
        /*021e*/ 	.byte	0x3f
	.zero		1


	//   ....[26]....
        /*0220*/ 	.word	0x00001660
        /*0224*/ 	.word	0x000000ff
        /*0228*/ 	.word	0x00000000
        /*022c*/ 	.short	0x010a
        /*022e*/ 	.byte	0x08
	.zero		1


	//   ....[27]....
        /*0230*/ 	.word	0x000016a0
        /*0234*/ 	.word	0x000000ff
        /*0238*/ 	.word	0x00000000
        /*023c*/ 	.short	0x010a
        /*023e*/ 	.byte	0x08
	.zero		1


	//   ....[28]....
        /*0240*/ 	.word	0x000018c0
        /*0244*/ 	.word	0x000000ff
        /*0248*/ 	.word	0x00000000
        /*024c*/ 	.short	0x0101
        /*024e*/ 	.byte	0x08
	.zero		1


	//   ....[29]....
        /*0250*/ 	.word	0x00001ac0
        /*0254*/ 	.word	0x000000ff
        /*0258*/ 	.word	0x00000000
        /*025c*/ 	.short	0x0101
        /*025e*/ 	.byte	0x06
	.zero		1


	//   ....[30]....
        /*0260*/ 	.word	0x0000b370
        /*0264*/ 	.word	0x0000000e
        /*0268*/ 	.word	0x00000058
        /*026c*/ 	.short	0x010a
        /*026e*/ 	.byte	0x3f
	.zero		1


	//   ....[31]....
        /*0270*/ 	.word	0x0000b6f0
        /*0274*/ 	.word	0x00000006
        /*0278*/ 	.word	0x000000c8
        /*027c*/ 	.short	0x0101
        /*027e*/ 	.byte	0x3f
	.zero		1


	//   ....[32]....
        /*0280*/ 	.word	0x0000be20
        /*0284*/ 	.word	0x00000007
        /*0288*/ 	.word	0x00000000
        /*028c*/ 	.short	0x010a
        /*028e*/ 	.byte	0x3f
	.zero		1


	//   ....[33]....
        /*0290*/ 	.word	0x0000bea0
        /*0294*/ 	.word	0x00000009
        /*0298*/ 	.word	0x00000000
        /*029c*/ 	.short	0x010a
        /*029e*/ 	.byte	0x3f
	.zero		1


	//   ....[34]....
        /*02a0*/ 	.word	0x0000bf30
        /*02a4*/ 	.word	0x00000006
        /*02a8*/ 	.word	0x00000000
        /*02ac*/ 	.short	0x010a
        /*02ae*/ 	.byte	0x3f
	.zero		1


	//   ....[35]....
        /*02b0*/ 	.word	0x0000bfc0
        /*02b4*/ 	.word	0x00000009
        /*02b8*/ 	.word	0x00000000
        /*02bc*/ 	.short	0x010a
        /*02be*/ 	.byte	0x3f
	.zero		1


	//   ....[36]....
        /*02c0*/ 	.word	0x0000c050
        /*02c4*/ 	.word	0x00000006
        /*02c8*/ 	.word	0x00000000
        /*02cc*/ 	.short	0x010a
        /*02ce*/ 	.byte	0x3f
	.zero		1


	//   ....[37]....
        /*02d0*/ 	.word	0x0000c0e0
        /*02d4*/ 	.word	0x00000009
        /*02d8*/ 	.word	0x00000000
        /*02dc*/ 	.short	0x010a
        /*02de*/ 	.byte	0x3f
	.zero		1


	//   ....[38]....
        /*02e0*/ 	.word	0x0000c170
        /*02e4*/ 	.word	0x00000006
        /*02e8*/ 	.word	0x00000000
        /*02ec*/ 	.short	0x010a
        /*02ee*/ 	.byte	0x3f
	.zero		1


	//   ....[39]....
        /*02f0*/ 	.word	0x0000c200
        /*02f4*/ 	.word	0x00000009
        /*02f8*/ 	.word	0x00000000
        /*02fc*/ 	.short	0x010a
        /*02fe*/ 	.byte	0x3f
	.zero		1


	//   ....[40]....
        /*0300*/ 	.word	0x0000c290
        /*0304*/ 	.word	0x00000006
        /*0308*/ 	.word	0x00000000
        /*030c*/ 	.short	0x010a
        /*030e*/ 	.byte	0x3f
	.zero		1


	//   ....[41]....
        /*0310*/ 	.word	0x0000c320
        /*0314*/ 	.word	0x00000009
        /*0318*/ 	.word	0x00000000
        /*031c*/ 	.short	0x010a
        /*031e*/ 	.byte	0x3f
	.zero		1


	//   ....[42]....
        /*0320*/ 	.word	0x0000c3b0
        /*0324*/ 	.word	0x00000003
        /*0328*/ 	.word	0x00000000
        /*032c*/ 	.short	0x010a
        /*032e*/ 	.byte	0x3f
	.zero		1


	//   ....[43]....
        /*0330*/ 	.word	0x0000c410
        /*0334*/ 	.word	0x00000003
        /*0338*/ 	.word	0x00000000
        /*033c*/ 	.short	0x010a
        /*033e*/ 	.byte	0x3f
	.zero		1


	//   ....[44]....
        /*0340*/ 	.word	0x0000c470
        /*0344*/ 	.word	0x00000004
        /*0348*/ 	.word	0x00000000
        /*034c*/ 	.short	0x010a
        /*034e*/ 	.byte	0x3f
	.zero		1


	//   ....[45]....
        /*0350*/ 	.word	0x0000c540
        /*0354*/ 	.word	0x0000000e
        /*0358*/ 	.word	0x00000058
        /*035c*/ 	.short	0x010a
        /*035e*/ 	.byte	0x3f
	.zero		1


	//   ....[46]....
        /*0360*/ 	.word	0x0000c610
        /*0364*/ 	.word	0x00000007
        /*0368*/ 	.word	0x00000000
        /*036c*/ 	.short	0x010a
        /*036e*/ 	.byte	0x3f
	.zero		1


	//   ....[47]....
        /*0370*/ 	.word	0x0000c660
        /*0374*/ 	.word	0x00000009
        /*0378*/ 	.word	0x00000000
        /*037c*/ 	.short	0x010a
        /*037e*/ 	.byte	0x3f
	.zero		1


	//   ....[48]....
        /*0380*/ 	.word	0x0000c6b0
        /*0384*/ 	.word	0x00000006
        /*0388*/ 	.word	0x00000000
        /*038c*/ 	.short	0x010a
        /*038e*/ 	.byte	0x3f
	.zero		1


	//   ....[49]....
        /*0390*/ 	.word	0x0000c700
        /*0394*/ 	.word	0x00000009
        /*0398*/ 	.word	0x00000000
        /*039c*/ 	.short	0x010a
        /*039e*/ 	.byte	0x3f
	.zero		1


	//   ....[50]....
        /*03a0*/ 	.word	0x0000c750
        /*03a4*/ 	.word	0x00000006
        /*03a8*/ 	.word	0x00000000
        /*03ac*/ 	.short	0x010a
        /*03ae*/ 	.byte	0x3f
	.zero		1


	//   ....[51]....
        /*03b0*/ 	.word	0x0000c7a0
        /*03b4*/ 	.word	0x00000009
        /*03b8*/ 	.word	0x00000000
        /*03bc*/ 	.short	0x010a
        /*03be*/ 	.byte	0x3f
	.zero		1


	//   ....[52]....
        /*03c0*/ 	.word	0x0000c7f0
        /*03c4*/ 	.word	0x00000006
        /*03c8*/ 	.word	0x00000000
        /*03cc*/ 	.short	0x010a
        /*03ce*/ 	.byte	0x3f
	.zero		1


	//   ....[53]....
        /*03d0*/ 	.word	0x0000c840
        /*03d4*/ 	.word	0x00000009
        /*03d8*/ 	.word	0x00000000
        /*03dc*/ 	.short	0x010a
        /*03de*/ 	.byte	0x3f
	.zero		1


	//   ....[54]....
        /*03e0*/ 	.word	0x0000c890
        /*03e4*/ 	.word	0x00000006
        /*03e8*/ 	.word	0x00000000
        /*03ec*/ 	.short	0x010a
        /*03ee*/ 	.byte	0x3f
	.zero		1


	//   ....[55]....
        /*03f0*/ 	.word	0x0000c8e0
        /*03f4*/ 	.word	0x00000009
        /*03f8*/ 	.word	0x00000000
        /*03fc*/ 	.short	0x010a
        /*03fe*/ 	.byte	0x3f
	.zero		1


	//----- nvinfo : EIATTR_NUM_MBARRIERS
	.align		4
.L_35:
        /*0400*/ 	.byte	0x03, 0x38
        /*0402*/ 	.short	0x0018


	//----- nvinfo : EIATTR_EXIT_INSTR_OFFSETS
	.align		4
        /*0404*/ 	.byte	0x04, 0x1c
        /*0406*/ 	.short	(.L_37 - .L_36)


	//   ....[0]....
.L_36:
        /*0408*/ 	.word	0x000006f0


	//   ....[1]....
        /*040c*/ 	.word	0x00000fb0


	//   ....[2]....
        /*0410*/ 	.word	0x0000a9e0


	//   ....[3]....
        /*0414*/ 	.word	0x0000b010


	//   ....[4]....
        /*0418*/ 	.word	0x0000c400


	//----- nvinfo : EIATTR_MAX_THREADS
	.align		4
.L_37:
        /*041c*/ 	.byte	0x04, 0x05
        /*041e*/ 	.short	(.L_39 - .L_38)
.L_38:
        /*0420*/ 	.word	0x00000180
        /*0424*/ 	.word	0x00000001
        /*0428*/ 	.word	0x00000001


	//----- nvinfo : EIATTR_CRS_STACK_SIZE
	.align		4
.L_39:
        /*042c*/ 	.byte	0x04, 0x1e
        /*042e*/ 	.short	(.L_41 - .L_40)
.L_40:
        /*0430*/ 	.word	0x00000000


	//----- nvinfo : EIATTR_CBANK_PARAM_SIZE
	.align		4
.L_41:
        /*0434*/ 	.byte	0x03, 0x19
        /*0436*/ 	.short	0x0470


	//----- nvinfo : EIATTR_PARAM_CBANK
	.align		4
        /*0438*/ 	.byte	0x04, 0x0a
        /*043a*/ 	.short	(.L_43 - .L_42)
	.align		4
.L_42:
        /*043c*/ 	.word	index@(.nv.constant0._ZN7cutlass13device_kernelINS_4gemm6kernel13GemmUniversalIN4cute5tupleIJiiiiEEENS1_10collective13CollectiveMmaINS1_34MainloopSm90TmaGmmaWarpSpecializedILi11ENS5_IJNS4_1CILi1EEESB_SB_EEENS1_35KernelTmaWarpSpecializedCooperativeEEENS5_IJNSA_ILi192EEENSA_ILi128EEENSA_ILi32EEEEEENS_10bfloat16_tENS5_IJlSB_lEEESJ_SK_NS4_8TiledMMAINS4_8MMA_AtomIJNS4_4SM904GMMA28MMA_64x128x16_F32BF16BF16_SSILNSO_5MajorE0ELSQ_0ELNSO_7ScaleInE1ELSR_1EEEEEENS4_6LayoutINS5_IJNSA_ILi2EEESB_SB_EEENS5_IJSB_NSA_ILi0EEESX_EEEEENS5_IJNS4_10UnderscoreES10_S10_EEEEENS4_13SM90_TMA_LOADENS4_14ComposedLayoutINS4_7SwizzleILi2ELi4ELi3EEENS4_18smem_ptr_flag_bitsILi16EEENSU_INS5_IJNSA_ILi8EEESH_EEENS5_IJSH_SB_EEEEEEEvNS4_8identityES13_S1D_vS1E_EENS_8epilogue10collective6detail29Sm90TmaWarpSpecializedAdapterINS1H_15DefaultEpilogueISJ_SK_SK_NS1G_6thread17LinearCombinationISJ_Li1EffLNS1L_9ScaleType4KindE0ELNS_15FloatRoundStyleE2ESJ_EENS1_15EpilogueDefaultEEEEEvvEEEEvNT_6ParamsE)
        /*0440*/ 	.short	0x0210
        /*0442*/ 	.short	0x0470


	//----- nvinfo : EIATTR_SW_WAR
	.align		4
.L_43:
        /*0444*/ 	.byte	0x04, 0x36
        /*0446*/ 	.short	(.L_45 - .L_44)
.L_44:
        /*0448*/ 	.word	0x00000008
.L_45:


//--------------------- .nv.callgraph             --------------------------
	.section	.nv.callgraph,"",@"SHT_CUDA_CALLGRAPH"
	.align	4
	.sectionentsize	8
	.align		4
        /*0000*/ 	.word	0x00000000
	.align		4
        /*0004*/ 	.word	0xffffffff
	.align		4
        /*0008*/ 	.word	index@(_ZN7cutlass13device_kernelINS_4gemm6kernel13GemmUniversalIN4cute5tupleIJiiiiEEENS1_10collective13CollectiveMmaINS1_34MainloopSm90TmaGmmaWarpSpecializedILi11ENS5_IJNS4_1CILi1EEESB_SB_EEENS1_35KernelTmaWarpSpecializedCooperativeEEENS5_IJNSA_ILi192EEENSA_ILi128EEENSA_ILi32EEEEEENS_10bfloat16_tENS5_IJlSB_lEEESJ_SK_NS4_8TiledMMAINS4_8MMA_AtomIJNS4_4SM904GMMA28MMA_64x128x16_F32BF16BF16_SSILNSO_5MajorE0ELSQ_0ELNSO_7ScaleInE1ELSR_1EEEEEENS4_6LayoutINS5_IJNSA_ILi2EEESB_SB_EEENS5_IJSB_NSA_ILi0EEESX_EEEEENS5_IJNS4_10UnderscoreES10_S10_EEEEENS4_13SM90_TMA_LOADENS4_14ComposedLayoutINS4_7SwizzleILi2ELi4ELi3EEENS4_18smem_ptr_flag_bitsILi16EEENSU_INS5_IJNSA_ILi8EEESH_EEENS5_IJSH_SB_EEEEEEEvNS4_8identityES13_S1D_vS1E_EENS_8epilogue10collective6detail29Sm90TmaWarpSpecializedAdapterINS1H_15DefaultEpilogueISJ_SK_SK_NS1G_6thread17LinearCombinationISJ_Li1EffLNS1L_9ScaleType4KindE0ELNS_15FloatRoundStyleE2ESJ_EENS1_15EpilogueDefaultEEEEEvvEEEEvNT_6ParamsE)
	.align		4
        /*000c*/ 	.word	index@(__assertfail)
	.align		4
        /*0010*/ 	.word	0x00000000
	.align		4
        /*0014*/ 	.word	0xfffffffe
	.align		4
        /*0018*/ 	.word	0x00000000
	.align		4
        /*001c*/ 	.word	0xfffffffd
	.align		4
        /*0020*/ 	.word	0x00000000
	.align		4
        /*0024*/ 	.word	0xfffffffc


//--------------------- .nv.constant4             --------------------------
	.section	.nv.constant4,"a",@progbits
	.align	8
	.align		8
.nv.constant4:
        /*0000*/ 	.dword	__assertfail
	.align		8
        /*0008*/ 	.dword	__unnamed_1
	.align		8
        /*0010*/ 	.dword	_ZN39_INTERNAL_a50d240b_4_k_cu_b314759c_77694cuda3std3__45__cpo5beginE
	.align		8
        /*0018*/ 	.dword	_ZN39_INTERNAL_a50d240b_4_k_cu_b314759c_77694cuda3std3__45__cpo3endE
	.align		8
        /*0020*/ 	.dword	_ZN39_INTERNAL_a50d240b_4_k_cu_b314759c_77694cuda3std3__45__cpo6cbeginE
	.align		8
        /*0028*/ 	.dword	_ZN39_INTERNAL_a50d240b_4_k_cu_b314759c_77694cuda3std3__45__cpo4cendE
	.align		8
        /*0030*/ 	.dword	_ZN39_INTERNAL_a50d240b_4_k_cu_b314759c_77694cuda3std3__441_GLOBAL__N__a50d240b_4_k_cu_b314759c_77696ignoreE
	.align		8
        /*0038*/ 	.dword	_ZN39_INTERNAL_a50d240b_4_k_cu_b314759c_77694cuda3std3__419piecewise_constructE
	.align		8
        /*0040*/ 	.dword	_ZN39_INTERNAL_a50d240b_4_k_cu_b314759c_77694cuda3std3__48in_placeE
	.align		8
        /*0048*/ 	.dword	_ZN39_INTERNAL_a50d240b_4_k_cu_b314759c_77694cuda3std6ranges3__45__cpo4swapE
	.align		8
        /*0050*/ 	.dword	_ZN39_INTERNAL_a50d240b_4_k_cu_b314759c_77694cuda3std6ranges3__45__cpo9iter_moveE
	.align		8
        /*0058*/ 	.dword	_ZN39_INTERNAL_a50d240b_4_k_cu_b314759c_77694cute7productE
	.align		8
        /*0060*/ 	.dword	_ZN39_INTERNAL_a50d240b_4_k_cu_b314759c_77694cute1_E
	.align		8
        /*0068*/ 	.dword	$str$22
	.align		8
        /*0070*/ 	.dword	$str$23


//--------------------- .text._ZN7cutlass13device_kernelINS_4gemm6kernel13GemmUniversalIN4cute5tupleIJiiiiEEENS1_10collective13CollectiveMmaINS1_34MainloopSm90TmaGmmaWarpSpecializedILi11ENS5_IJNS4_1CILi1EEESB_SB_EEENS1_35KernelTmaWarpSpecializedCooperativeEEENS5_IJNSA_ILi192EEENSA_ILi128EEENSA_ILi32EEEEEENS_10bfloat16_tENS5_IJlSB_lEEESJ_SK_NS4_8TiledMMAINS4_8MMA_AtomIJNS4_4SM904GMMA28MMA_64x128x16_F32BF16BF16_SSILNSO_5MajorE0ELSQ_0ELNSO_7ScaleInE1ELSR_1EEEEEENS4_6LayoutINS5_IJNSA_ILi2EEESB_SB_EEENS5_IJSB_NSA_ILi0EEESX_EEEEENS5_IJNS4_10UnderscoreES10_S10_EEEEENS4_13SM90_TMA_LOADENS4_14ComposedLayoutINS4_7SwizzleILi2ELi4ELi3EEENS4_18smem_ptr_flag_bitsILi16EEENSU_INS5_IJNSA_ILi8EEESH_EEENS5_IJSH_SB_EEEEEEEvNS4_8identityES13_S1D_vS1E_EENS_8epilogue10collective6detail29Sm90TmaWarpSpecializedAdapterINS1H_15DefaultEpilogueISJ_SK_SK_NS1G_6thread17LinearCombinationISJ_Li1EffLNS1L_9ScaleType4KindE0ELNS_15FloatRoundStyleE2ESJ_EENS1_15EpilogueDefaultEEEEEvvEEEEvNT_6ParamsE --------------------------
	.section	.text._ZN7cutlass13device_kernelINS_4gemm6kernel13GemmUniversalIN4cute5tupleIJiiiiEEENS1_10collective13CollectiveMmaINS1_34MainloopSm90TmaGmmaWarpSpecializedILi11ENS5_IJNS4_1CILi1EEESB_SB_EEENS1_35KernelTmaWarpSpecializedCooperativeEEENS5_IJNSA_ILi192EEENSA_ILi128EEENSA_ILi32EEEEEENS_10bfloat16_tENS5_IJlSB_lEEESJ_SK_NS4_8TiledMMAINS4_8MMA_AtomIJNS4_4SM904GMMA28MMA_64x128x16_F32BF16BF16_SSILNSO_5MajorE0ELSQ_0ELNSO_7ScaleInE1ELSR_1EEEEEENS4_6LayoutINS5_IJNSA_ILi2EEESB_SB_EEENS5_IJSB_NSA_ILi0EEESX_EEEEENS5_IJNS4_10UnderscoreES10_S10_EEEEENS4_13SM90_TMA_LOADENS4_14ComposedLayoutINS4_7SwizzleILi2ELi4ELi3EEENS4_18smem_ptr_flag_bitsILi16EEENSU_INS5_IJNSA_ILi8EEESH_EEENS5_IJSH_SB_EEEEEEEvNS4_8identityES13_S1D_vS1E_EENS_8epilogue10collective6detail29Sm90TmaWarpSpecializedAdapterINS1H_15DefaultEpilogueISJ_SK_SK_NS1G_6thread17LinearCombinationISJ_Li1EffLNS1L_9ScaleType4KindE0ELNS_15FloatRoundStyleE2ESJ_EENS1_15EpilogueDefaultEEEEEvvEEEEvNT_6ParamsE,"ax",@progbits
	.align	128
.text._ZN7cutlass13device_kernelINS_4gemm6kernel13GemmUniversalIN4cute5tupleIJiiiiEEENS1_10collective13CollectiveMmaINS1_34MainloopSm90TmaGmmaWarpSpecializedILi11ENS5_IJNS4_1CILi1EEESB_SB_EEENS1_35KernelTmaWarpSpecializedCooperativeEEENS5_IJNSA_ILi192EEENSA_ILi128EEENSA_ILi32EEEEEENS_10bfloat16_tENS5_IJlSB_lEEESJ_SK_NS4_8TiledMMAINS4_8MMA_AtomIJNS4_4SM904GMMA28MMA_64x128x16_F32BF16BF16_SSILNSO_5MajorE0ELSQ_0ELNSO_7ScaleInE1ELSR_1EEEEEENS4_6LayoutINS5_IJNSA_ILi2EEESB_SB_EEENS5_IJSB_NSA_ILi0EEESX_EEEEENS5_IJNS4_10UnderscoreES10_S10_EEEEENS4_13SM90_TMA_LOADENS4_14ComposedLayoutINS4_7SwizzleILi2ELi4ELi3EEENS4_18smem_ptr_flag_bitsILi16EEENSU_INS5_IJNSA_ILi8EEESH_EEENS5_IJSH_SB_EEEEEEEvNS4_8identityES13_S1D_vS1E_EENS_8epilogue10collective6detail29Sm90TmaWarpSpecializedAdapterINS1H_15DefaultEpilogueISJ_SK_SK_NS1G_6thread17LinearCombinationISJ_Li1EffLNS1L_9ScaleType4KindE0ELNS_15FloatRoundStyleE2ESJ_EENS1_15EpilogueDefaultEEEEEvvEEEEvNT_6ParamsE:
        .type           _ZN7cutlass13device_kernelINS_4gemm6kernel13GemmUniversalIN4cute5tupleIJiiiiEEENS1_10collective13CollectiveMmaINS1_34MainloopSm90TmaGmmaWarpSpecializedILi11ENS5_IJNS4_1CILi1EEESB_SB_EEENS1_35KernelTmaWarpSpecializedCooperativeEEENS5_IJNSA_ILi192EEENSA_ILi128EEENSA_ILi32EEEEEENS_10bfloat16_tENS5_IJlSB_lEEESJ_SK_NS4_8TiledMMAINS4_8MMA_AtomIJNS4_4SM904GMMA28MMA_64x128x16_F32BF16BF16_SSILNSO_5MajorE0ELSQ_0ELNSO_7ScaleInE1ELSR_1EEEEEENS4_6LayoutINS5_IJNSA_ILi2EEESB_SB_EEENS5_IJSB_NSA_ILi0EEESX_EEEEENS5_IJNS4_10UnderscoreES10_S10_EEEEENS4_13SM90_TMA_LOADENS4_14ComposedLayoutINS4_7SwizzleILi2ELi4ELi3EEENS4_18smem_ptr_flag_bitsILi16EEENSU_INS5_IJNSA_ILi8EEESH_EEENS5_IJSH_SB_EEEEEEEvNS4_8identityES13_S1D_vS1E_EENS_8epilogue10collective6detail29Sm90TmaWarpSpecializedAdapterINS1H_15DefaultEpilogueISJ_SK_SK_NS1G_6thread17LinearCombinationISJ_Li1EffLNS1L_9ScaleType4KindE0ELNS_15FloatRoundStyleE2ESJ_EENS1_15EpilogueDefaultEEEEEvvEEEEvNT_6ParamsE,@function
        .size           _ZN7cutlass13device_kernelINS_4gemm6kernel13GemmUniversalIN4cute5tupleIJiiiiEEENS1_10collective13CollectiveMmaINS1_34MainloopSm90TmaGmmaWarpSpecializedILi11ENS5_IJNS4_1CILi1EEESB_SB_EEENS1_35KernelTmaWarpSpecializedCooperativeEEENS5_IJNSA_ILi192EEENSA_ILi128EEENSA_ILi32EEEEEENS_10bfloat16_tENS5_IJlSB_lEEESJ_SK_NS4_8TiledMMAINS4_8MMA_AtomIJNS4_4SM904GMMA28MMA_64x128x16_F32BF16BF16_SSILNSO_5MajorE0ELSQ_0ELNSO_7ScaleInE1ELSR_1EEEEEENS4_6LayoutINS5_IJNSA_ILi2EEESB_SB_EEENS5_IJSB_NSA_ILi0EEESX_EEEEENS5_IJNS4_10UnderscoreES10_S10_EEEEENS4_13SM90_TMA_LOADENS4_14ComposedLayoutINS4_7SwizzleILi2ELi4ELi3EEENS4_18smem_ptr_flag_bitsILi16EEENSU_INS5_IJNSA_ILi8EEESH_EEENS5_IJSH_SB_EEEEEEEvNS4_8identityES13_S1D_vS1E_EENS_8epilogue10collective6detail29Sm90TmaWarpSpecializedAdapterINS1H_15DefaultEpilogueISJ_SK_SK_NS1G_6thread17LinearCombinationISJ_Li1EffLNS1L_9ScaleType4KindE0ELNS_15FloatRoundStyleE2ESJ_EENS1_15EpilogueDefaultEEEEEvvEEEEvNT_6ParamsE,(.L_x_335 - _ZN7cutlass13device_kernelINS_4gemm6kernel13GemmUniversalIN4cute5tupleIJiiiiEEENS1_10collective13CollectiveMmaINS1_34MainloopSm90TmaGmmaWarpSpecializedILi11ENS5_IJNS4_1CILi1EEESB_SB_EEENS1_35KernelTmaWarpSpecializedCooperativeEEENS5_IJNSA_ILi192EEENSA_ILi128EEENSA_ILi32EEEEEENS_10bfloat16_tENS5_IJlSB_lEEESJ_SK_NS4_8TiledMMAINS4_8MMA_AtomIJNS4_4SM904GMMA28MMA_64x128x16_F32BF16BF16_SSILNSO_5MajorE0ELSQ_0ELNSO_7ScaleInE1ELSR_1EEEEEENS4_6LayoutINS5_IJNSA_ILi2EEESB_SB_EEENS5_IJSB_NSA_ILi0EEESX_EEEEENS5_IJNS4_10UnderscoreES10_S10_EEEEENS4_13SM90_TMA_LOADENS4_14ComposedLayoutINS4_7SwizzleILi2ELi4ELi3EEENS4_18smem_ptr_flag_bitsILi16EEENSU_INS5_IJNSA_ILi8EEESH_EEENS5_IJSH_SB_EEEEEEEvNS4_8identityES13_S1D_vS1E_EENS_8epilogue10collective6detail29Sm90TmaWarpSpecializedAdapterINS1H_15DefaultEpilogueISJ_SK_SK_NS1G_6thread17LinearCombinationISJ_Li1EffLNS1L_9ScaleType4KindE0ELNS_15FloatRoundStyleE2ESJ_EENS1_15EpilogueDefaultEEEEEvvEEEEvNT_6ParamsE)
        .other          _ZN7cutlass13device_kernelINS_4gemm6kernel13GemmUniversalIN4cute5tupleIJiiiiEEENS1_10collective13CollectiveMmaINS1_34MainloopSm90TmaGmmaWarpSpecializedILi11ENS5_IJNS4_1CILi1EEESB_SB_EEENS1_35KernelTmaWarpSpecializedCooperativeEEENS5_IJNSA_ILi192EEENSA_ILi128EEENSA_ILi32EEEEEENS_10bfloat16_tENS5_IJlSB_lEEESJ_SK_NS4_8TiledMMAINS4_8MMA_AtomIJNS4_4SM904GMMA28MMA_64x128x16_F32BF16BF16_SSILNSO_5MajorE0ELSQ_0ELNSO_7ScaleInE1ELSR_1EEEEEENS4_6LayoutINS5_IJNSA_ILi2EEESB_SB_EEENS5_IJSB_NSA_ILi0EEESX_EEEEENS5_IJNS4_10UnderscoreES10_S10_EEEEENS4_13SM90_TMA_LOADENS4_14ComposedLayoutINS4_7SwizzleILi2ELi4ELi3EEENS4_18smem_ptr_flag_bitsILi16EEENSU_INS5_IJNSA_ILi8EEESH_EEENS5_IJSH_SB_EEEEEEEvNS4_8identityES13_S1D_vS1E_EENS_8epilogue10collective6detail29Sm90TmaWarpSpecializedAdapterINS1H_15DefaultEpilogueISJ_SK_SK_NS1G_6thread17LinearCombinationISJ_Li1EffLNS1L_9ScaleType4KindE0ELNS_15FloatRoundStyleE2ESJ_EENS1_15EpilogueDefaultEEEEEvvEEEEvNT_6ParamsE,@"STO_CUDA_ENTRY STV_DEFAULT"
_ZN7cutlass13device_kernelINS_4gemm6kernel13GemmUniversalIN4cute5tupleIJiiiiEEENS1_10collective13CollectiveMmaINS1_34MainloopSm90TmaGmmaWarpSpecializedILi11ENS5_IJNS4_1CILi1EEESB_SB_EEENS1_35KernelTmaWarpSpecializedCooperativeEEENS5_IJNSA_ILi192EEENSA_ILi128EEENSA_ILi32EEEEEENS_10bfloat16_tENS5_IJlSB_lEEESJ_SK_NS4_8TiledMMAINS4_8MMA_AtomIJNS4_4SM904GMMA28MMA_64x128x16_F32BF16BF16_SSILNSO_5MajorE0ELSQ_0ELNSO_7ScaleInE1ELSR_1EEEEEENS4_6LayoutINS5_IJNSA_ILi2EEESB_SB_EEENS5_IJSB_NSA_ILi0EEESX_EEEEENS5_IJNS4_10UnderscoreES10_S10_EEEEENS4_13SM90_TMA_LOADENS4_14ComposedLayoutINS4_7SwizzleILi2ELi4ELi3EEENS4_18smem_ptr_flag_bitsILi16EEENSU_INS5_IJNSA_ILi8EEESH_EEENS5_IJSH_SB_EEEEEEEvNS4_8identityES13_S1D_vS1E_EENS_8epilogue10collective6detail29Sm90TmaWarpSpecializedAdapterINS1H_15DefaultEpilogueISJ_SK_SK_NS1G_6thread17LinearCombinationISJ_Li1EffLNS1L_9ScaleType4KindE0ELNS_15FloatRoundStyleE2ESJ_EENS1_15EpilogueDefaultEEEEEvvEEEEvNT_6ParamsE:
[----:B------:R-:W0:Y:S01]  /*0000*/  LDC R1, c[0x0][0x28] ;  /* 0x00000a00ff017b82 */ /* 0x000e220000000800 */
[----:B------:R-:W1:Y:S01]  /*0010*/  S2R R18, SR_TID.X ;  /* 0x0000000000127919 */ /* 0x000e620000002100 */
[----:B------:R-:W-:Y:S01]  /*0020*/  ELECT P0, URZ, PT ;  /* 0x00000000003f782f */ /* 0x000fe20003800000 */
[----:B------:R-:W-:Y:S01]  /*0030*/  BSSY B0, `(.L_x_0) ;  /* 0x000000f000007945 */ /* 0x000fe20003800000 */
[--C-:B-1----:R-:W-:Y:S02]  /*0040*/  SHF.R.U32.HI R0, RZ, 0x5, R18.reuse ;  /* 0x00000005ff007819 */ /* 0x102fe40000011612 */
[----:B------:R-:W-:-:S03]  /*0050*/  SHF.R.U32.HI R22, RZ, 0x7, R18 ;  /* 0x00000007ff167819 */ /* 0x000fc60000011612 */
[----:B------:R-:W1:Y:S04]  /*0060*/  SHFL.IDX PT, R5, R0, RZ, 0x1f ;  /* 0x00001fff00057589 */ /* 0x000e6800000e0000 */
[----:B------:R2:W3:Y:S01]  /*0070*/  SHFL.IDX PT, R8, R22, RZ, 0x1f ;  /* 0x00001fff16087589 */ /* 0x0004e200000e0000 */
[----:B-1----:R-:W-:-:S13]  /*0080*/  ISETP.NE.OR P0, PT, R5, RZ, !P0 ;  /* 0x000000ff0500720c */ /* 0x002fda0004705670 */
[----:B0-23--:R-:W-:Y:S05]  /*0090*/  @P0 BRA `(.L_x_1) ;  /* 0x0000000000200947 */ /* 0x00dfea0003800000 */
[----:B------:R-:W-:Y:S02]  /*00a0*/  ULDC.64 UR4, c[0x0][0x198] ;  /* 0x0000660000047ab9 */ /* 0x000fe40000000a00 */
[----:B------:R-:W-:Y:S02]  /*00b0*/  UIADD3 UR6, UP0, UR4, 0xf0, URZ ;  /* 0x000000f004067890 */ /* 0x000fe4000ff1e03f */
[----:B------:R-:W-:Y:S02]  /*00c0*/  UIADD3 UR4, UP1, UR4, 0x1f0, URZ ;  /* 0x000001f004047890 */ /* 0x000fe4000ff3e03f */
[----:B------:R-:W-:Y:S02]  /*00d0*/  UIADD3.X UR7, URZ, UR5, URZ, UP0, !UPT ;  /* 0x000000053f077290 */ /* 0x000fe400087fe43f */
[----:B------:R-:W-:-:S07]  /*00e0*/  UIADD3.X UR5, URZ, UR5, URZ, UP1, !UPT ;  /* 0x000000053f057290 */ /* 0x000fce0008ffe43f */
[----:B------:R0:W-:Y:S02]  /*00f0*/  UTMACCTL.PF [UR6] ;  /* 0x00000000060079b9 */ /* 0x0001e40008040000 */
[----:B------:R0:W-:Y:S02]  /*0100*/  UTMACCTL.PF [UR4] ;  /* 0x00000000040079b9 */ /* 0x0001e40008040000 */
[----:B0-----:R-:W-:Y:S01]  /*0110*/  NOP ;  /* 0x0000000000007918 */ /* 0x001fe20000000000 */
.L_x_1:
[----:B------:R-:W-:Y:S05]  /*0120*/  BSYNC B0 ;  /* 0x0000000000007941 */ /* 0x000fea0003800000 */
.L_x_0:
[----:B------:R-:W0:Y:S02]  /*0130*/  SHFL.IDX PT, R2, R0, RZ, 0x1f ;  /* 0x00001fff00027589 */ /* 0x000e2400000e0000 */
[----:B0-----:R-:W-:-:S13]  /*0140*/  ISETP.NE.AND P0, PT, R2, RZ, PT ;  /* 0x000000ff0200720c */ /* 0x001fda0003f05270 */
[----:B------:R-:W-:Y:S05]  /*0150*/  @P0 BRA `(.L_x_2) ;  /* 0x00000000009c0947 */ /* 0x000fea0003800000 */
[----:B------:R-:W-:Y:S01]  /*0160*/  ELECT P0, URZ, PT ;  /* 0x00000000003f782f */ /* 0x000fe20003800000 */
[----:B------:R-:W-:-:S12]  /*0170*/  BSSY B0, `(.L_x_2) ;  /* 0x0000025000007945 */ /* 0x000fd80003800000 */
[----:B------:R-:W-:Y:S05]  /*0180*/  @!P0 BRA `(.L_x_3) ;  /* 0x00000000008c8947 */ /* 0x000fea0003800000 */
[----:B------:R-:W0:Y:S01]  /*0190*/  S2UR UR8, SR_CgaCtaId ;  /* 0x00000000000879c3 */ /* 0x000e220000008800 */
[----:B------:R-:W-:Y:S01]  /*01a0*/  UMOV UR4, 0x400 ;  /* 0x0000040000047882 */ /* 0x000fe20000000000 */
[----:B------:R-:W-:Y:S01]  /*01b0*/  UMOV UR5, 0x1 ;  /* 0x0000000100057882 */ /* 0x000fe20000000000 */
[----:B------:R-:W-:Y:S02]  /*01c0*/  UMOV UR6, 0x100 ;  /* 0x0000010000067882 */ /* 0x000fe40000000000 */
[----:B------:R-:W-:-:S04]  /*01d0*/  UIADD3 UR6, -UR6, 0x100000, URZ ;  /* 0x0010000006067890 */ /* 0x000fc8000fffe13f */
[----:B------:R-:W-:Y:S02]  /*01e0*/  USHF.L.U32 UR7, UR6, 0xb, URZ ;  /* 0x0000000b06077899 */ /* 0x000fe4000800063f */
[----:B------:R-:W-:Y:S02]  /*01f0*/  USHF.L.U32 UR6, UR6, 0x1, URZ ;  /* 0x0000000106067899 */ /* 0x000fe4000800063f */
[----:B0-----:R-:W-:Y:S02]  /*0200*/  ULEA UR8, UR8, UR4, 0x18 ;  /* 0x0000000408087291 */ /* 0x001fe4000f8ec03f */
[----:B------:R-:W-:-:S04]  /*0210*/  UIADD3 UR4, -UR5, 0x100000, URZ ;  /* 0x0010000005047890 */ /* 0x000fc8000fffe13f */
[----:B------:R-:W-:Y:S02]  /*0220*/  USHF.L.U32 UR5, UR4, 0xb, URZ ;  /* 0x0000000b04057899 */ /* 0x000fe4000800063f */
[----:B------:R-:W-:Y:S01]  /*0230*/  USHF.L.U32 UR4, UR4, 0x1, URZ ;  /* 0x0000000104047899 */ /* 0x000fe2000800063f */
[----:B------:R-:W0:Y:S11]  /*0240*/  FENCE.VIEW.ASYNC.S ;  /* 0x00000000000073c6 */ /* 0x000e360000000000 */
[----:B0-----:R0:W1:Y:S01]  /*0250*/  SYNCS.EXCH.64 URZ, [UR8], UR4 ;  /* 0x00000004083f75b2 */ /* 0x0010620008000100 */
[----:B------:R0:W2:Y:S01]  /*0260*/  SYNCS.EXCH.64 URZ, [UR8+0x58], UR6 ;  /* 0x00005806083f75b2 */ /* 0x0000a20008000100 */
[----:B------:R0:W3:Y:S01]  /*0270*/  SYNCS.EXCH.64 URZ, [UR8+0x8], UR4 ;  /* 0x00000804083f75b2 */ /* 0x0000e20008000100 */
[----:B------:R0:W4:Y:S01]  /*0280*/  SYNCS.EXCH.64 URZ, [UR8+0x60], UR6 ;  /* 0x00006006083f75b2 */ /* 0x0001220008000100 */
[----:B------:R0:W0:Y:S01]  /*0290*/  SYNCS.EXCH.64 URZ, [UR8+0x10], UR4 ;  /* 0x00001004083f75b2 */ /* 0x0000220008000100 */
        /* <DEDUP_REMOVED lines=17> */
[----:B------:R-:W-:Y:S01]  /*03b0*/  NOP ;  /* 0x0000000000007918 */ /* 0x000fe20000000000 */
.L_x_3:
[----:B0-----:R-:W-:Y:S05]  /*03c0*/  BSYNC B0 ;  /* 0x0000000000007941 */ /* 0x001fea0003800000 */
.L_x_2:
[----:B------:R-:W0:Y:S01]  /*03d0*/  SHFL.IDX PT, R0, R0, RZ, 0x1f ;  /* 0x00001fff00007589 */ /* 0x000e2200000e0000 */
[----:B------:R-:W-:Y:S01]  /*03e0*/  ELECT P0, URZ, PT ;  /* 0x00000000003f782f */ /* 0x000fe20003800000 */
[----:B------:R-:W5:Y:S01]  /*03f0*/  LDC R2, c[0x0][0x65c] ;  /* 0x00019700ff027b82 */ /* 0x000f620000000800 */
[----:B------:R-:W-:Y:S01]  /*0400*/  SHF.R.S32.HI R6, RZ, 0x1f, R5 ;  /* 0x0000001fff067819 */ /* 0x000fe20000011405 */
[----:B------:R-:W1:Y:S01]  /*0410*/  S2R R3, SR_CTAID.Y ;  /* 0x0000000000037919 */ /* 0x000e620000002600 */
[----:B------:R-:W-:Y:S01]  /*0420*/  UMOV UR4, 0x20 ;  /* 0x0000002000047882 */ /* 0x000fe20000000000 */
[----:B------:R-:W-:Y:S01]  /*0430*/  ISETP.NE.AND P2, PT, R8, RZ, PT ;  /* 0x000000ff0800720c */ /* 0x000fe20003f45270 */
[----:B------:R-:W-:Y:S01]  /*0440*/  NOP ;  /* 0x0000000000007918 */ /* 0x000fe20000000000 */
[----:B------:R-:W2:Y:S01]  /*0450*/  S2R R4, SR_CTAID.X ;  /* 0x0000000000047919 */ /* 0x000ea20000002500 */
[----:B------:R-:W-:Y:S01]  /*0460*/  LEA.HI R6, R6, R5, RZ, 0x2 ;  /* 0x0000000506067211 */ /* 0x000fe200078f10ff */
[----:B------:R-:W-:Y:S01]  /*0470*/  NOP ;  /* 0x0000000000007918 */ /* 0x000fe20000000000 */
[----:B0-----:R-:W-:-:S02]  /*0480*/  ISETP.NE.OR P0, PT, R0, RZ, !P0 ;  /* 0x000000ff0000720c */ /* 0x001fc40004705670 */
[----:B-----5:R-:W-:-:S04]  /*0490*/  ISETP.NE.AND P3, PT, R2, 0x1, PT ;  /* 0x000000010200780c */ /* 0x020fc80003f65270 */
[----:B------:R-:W-:Y:S02]  /*04a0*/  P2R R0, PR, RZ, 0x8 ;  /* 0x00000008ff007803 */ /* 0x000fe40000000000 */
[----:B------:R-:W-:-:S05]  /*04b0*/  LOP3.LUT R0, R6, 0xfffffffc, RZ, 0xc0, !PT ;  /* 0xfffffffc06007812 */ /* 0x000fca00078ec0ff */
[----:B------:R-:W-:Y:S01]  /*04c0*/  VOTEU.ALL UP0, P0 ;  /* 0x00000000003f7886 */ /* 0x000fe20000000000 */
[----:B------:R-:W-:Y:S01]  /*04d0*/  IMAD.IADD R0, R5, 0x1, -R0 ;  /* 0x0000000105007824 */ /* 0x000fe200078e0a00 */
[----:B------:R-:W2:Y:S01]  /*04e0*/  @P3 LDC R17, c[0x0][0x10] ;  /* 0x00000400ff113b82 */ /* 0x000ea20000000800 */
[----:B------:R-:W-:Y:S01]  /*04f0*/  VOTEU.ALL UP1, P0 ;  /* 0x00000000003f7886 */ /* 0x000fe20000020000 */
[----:B-1----:R-:W-:Y:S01]  /*0500*/  @P3 IMAD.MOV.U32 R6, RZ, RZ, R3 ;  /* 0x000000ffff063224 */ /* 0x002fe200078e0003 */
[----:B------:R-:W-:Y:S01]  /*0510*/  @!UP0 UMOV UR6, 0x400 ;  /* 0x0000040000068882 */ /* 0x000fe20000000000 */
[----:B------:R-:W-:-:S04]  /*0520*/  @!UP0 UIADD3 UR4, -UR4, 0x100000, URZ ;  /* 0x0010000004048890 */ /* 0x000fc8000fffe13f */
[----:B------:R-:W-:Y:S02]  /*0530*/  @!UP0 USHF.L.U32 UR5, UR4, 0xb, URZ ;  /* 0x0000000b04058899 */ /* 0x000fe4000800063f */
[----:B------:R-:W-:Y:S01]  /*0540*/  @!UP0 USHF.L.U32 UR4, UR4, 0x1, URZ ;  /* 0x0000000104048899 */ /* 0x000fe2000800063f */
[----:B------:R-:W-:Y:S02]  /*0550*/  @P3 IMAD.MOV.U32 R7, RZ, RZ, RZ ;  /* 0x000000ffff073224 */ /* 0x000fe400078e00ff */
[----:B------:R-:W-:Y:S01]  /*0560*/  IMAD.MOV.U32 R5, RZ, RZ, RZ ;  /* 0x000000ffff057224 */ /* 0x000fe200078e00ff */
[----:B------:R-:W0:Y:S01]  /*0570*/  @!UP0 S2UR UR7, SR_CgaCtaId ;  /* 0x00000000000789c3 */ /* 0x000e220000008800 */
[----:B------:R-:W-:-:S07]  /*0580*/  @P3 IMAD.MOV.U32 R11, RZ, RZ, RZ ;  /* 0x000000ffff0b3224 */ /* 0x000fce00078e00ff */
[----:B------:R-:W1:Y:S01]  /*0590*/  @!P3 LDC R9, c[0x0][0xc] ;  /* 0x00000300ff09bb82 */ /* 0x000e620000000800 */
[----:B--2---:R-:W-:-:S04]  /*05a0*/  @P3 IMAD.WIDE.U32 R16, R4, R17, R6 ;  /* 0x0000001104103225 */ /* 0x004fc800078e0006 */
[----:B------:R-:W-:Y:S01]  /*05b0*/  @P3 IMAD.IADD R17, R17, 0x1, R11 ;  /* 0x0000000111113824 */ /* 0x000fe200078e020b */
[----:B0-----:R-:W-:Y:S01]  /*05c0*/  @!UP0 ULEA UR6, UR7, UR6, 0x18 ;  /* 0x0000000607068291 */ /* 0x001fe2000f8ec03f */
[----:B------:R-:W-:Y:S01]  /*05d0*/  VOTEU.ALL UP0, P0 ;  /* 0x00000000003f7886 */ /* 0x000fe20000000000 */
[----:B------:R-:W-:-:S04]  /*05e0*/  ISETP.NE.AND P0, PT, R0, 0x3, PT ;  /* 0x000000030000780c */ /* 0x000fc80003f05270 */
[----:B------:R-:W-:Y:S01]  /*05f0*/  ISETP.EQ.OR P0, PT, R0, RZ, !P0 ;  /* 0x000000ff0000720c */ /* 0x000fe20004702670 */
[----:B-1----:R-:W-:-:S03]  /*0600*/  @!P3 IMAD.WIDE.U32 R6, R9, R3, R4 ;  /* 0x000000030906b225 */ /* 0x002fc600078e0004 */
[C---:B------:R-:W-:Y:S01]  /*0610*/  ISETP.EQ.AND P0, PT, R8.reuse, RZ, P0 ;  /* 0x000000ff0800720c */ /* 0x040fe20000702270 */
[----:B------:R-:W-:Y:S01]  /*0620*/  VIADD R8, R8, 0xffffffff ;  /* 0xffffffff08087836 */ /* 0x000fe20000000000 */
[----:B------:R-:W0:Y:S02]  /*0630*/  FENCE.VIEW.ASYNC.S ;  /* 0x00000000000073c6 */ /* 0x000e240000000000 */
[----:B0-----:R0:W3:Y:S01]  /*0640*/  @!UP0 SYNCS.EXCH.64 URZ, [UR6+0xc0], UR4 ;  /* 0x0000c004063f85b2 */ /* 0x0010e20008000100 */
[----:B------:R-:W-:Y:S01]  /*0650*/  @!P3 IMAD.MOV.U32 R16, RZ, RZ, R6 ;  /* 0x000000ffff10b224 */ /* 0x000fe200078e0006 */
[----:B------:R-:W-:Y:S01]  /*0660*/  SEL R19, RZ, 0x1, !P0 ;  /* 0x00000001ff137807 */ /* 0x000fe20004000000 */
[----:B------:R-:W-:Y:S01]  /*0670*/  @!P3 IMAD.MOV.U32 R17, RZ, RZ, R7 ;  /* 0x000000ffff11b224 */ /* 0x000fe200078e0007 */
[----:B------:R-:W-:-:S04]  /*0680*/  ISETP.GE.U32.AND P1, PT, R8, 0x2, PT ;  /* 0x000000020800780c */ /* 0x000fc80003f26070 */
[----:B------:R-:W-:Y:S01]  /*0690*/  SEL R19, R19, 0x2, P1 ;  /* 0x0000000213137807 */ /* 0x000fe20000800000 */
[----:B------:R0:W3:Y:S01]  /*06a0*/  @!UP1 SYNCS.EXCH.64 URZ, [UR6+0xc8], UR4 ;  /* 0x0000c804063f95b2 */ /* 0x0000e20008000100 */
[----:B------:R-:W-:Y:S01]  /*06b0*/  NOP ;  /* 0x0000000000007918 */ /* 0x000fe20000000000 */
[----:B---34-:R-:W-:Y:S06]  /*06c0*/  BAR.SYNC.DEFER_BLOCKING 0x0 ;  /* 0x0000000000007b1d */ /* 0x018fec0000010000 */
[----:B------:R-:W-:Y:S05]  /*06d0*/  @!P2 BRA `(.L_x_4) ;  /* 0x000000a000c4a947 */ /* 0x000fea0003800000 */
[----:B------:R-:W-:-:S13]  /*06e0*/  ISETP.GT.U32.AND P0, PT, R8, 0x1, PT ;  /* 0x000000010800780c */ /* 0x000fda0003f04070 */
[----:B0-----:R-:W-:Y:S05]  /*06f0*/  @P0 EXIT ;  /* 0x000000000000094d */ /* 0x001fea0003800000 */
[----:B------:R-:W-:Y:S01]  /*0700*/  ULDC.64 UR4, c[0x0][0x650] ;  /* 0x0001940000047ab9 */ /* 0x000fe20000000a00 */
[----:B------:R-:W-:Y:S01]  /*0710*/  PRMT R0, RZ, 0x7610, R0 ;  /* 0x00007610ff007816 */ /* 0x000fe20000000000 */
[----:B------:R-:W-:Y:S01]  /*0720*/  IMAD.MOV.U32 R152, RZ, RZ, -0x1 ;  /* 0xffffffffff987424 */ /* 0x000fe200078e00ff */
[----:B------:R-:W-:Y:S01]  /*0730*/  ISETP.GE.U32.AND P0, PT, R16, UR4, PT ;  /* 0x0000000410007c0c */ /* 0x000fe2000bf06070 */
[----:B------:R-:W-:Y:S01]  /*0740*/  IMAD.MOV.U32 R153, RZ, RZ, -0x1 ;  /* 0xffffffffff997424 */ /* 0x000fe200078e00ff */
[----:B------:R-:W-:Y:S02]  /*0750*/  MOV R23, 0xffffffff ;  /* 0xffffffff00177802 */ /* 0x000fe40000000f00 */
[----:B------:R-:W-:-:S13]  /*0760*/  ISETP.GE.U32.AND.EX P0, PT, R17, UR5, PT, P0 ;  /* 0x0000000511007c0c */ /* 0x000fda000bf06100 */
[----:B------:R-:W-:Y:S05]  /*0770*/  @P0 BRA `(.L_x_5) ;  /* 0x0000000400540947 */ /* 0x000fea0003800000 */
[----:B------:R-:W0:Y:S01]  /*0780*/  LDC.64 R14, c[0x0][0x628] ;  /* 0x00018a00ff0e7b82 */ /* 0x000e220000000a00 */
[----:B------:R-:W-:Y:S02]  /*0790*/  IMAD.MOV.U32 R6, RZ, RZ, R16 ;  /* 0x000000ffff067224 */ /* 0x000fe400078e0010 */
[----:B------:R-:W-:-:S05]  /*07a0*/  IMAD.MOV.U32 R7, RZ, RZ, R17 ;  /* 0x000000ffff077224 */ /* 0x000fca00078e0011 */
[----:B------:R-:W1:Y:S08]  /*07b0*/  LDC R0, c[0x0][0x630] ;  /* 0x00018c00ff007b82 */ /* 0x000e700000000800 */
[----:B------:R-:W2:Y:S01]  /*07c0*/  LDC.64 R20, c[0x0][0x620] ;  /* 0x00018800ff147b82 */ /* 0x000ea20000000a00 */
[----:B0-----:R-:W-:-:S04]  /*07d0*/  ISETP.NE.U32.AND P0, PT, R14, RZ, PT ;  /* 0x000000ff0e00720c */ /* 0x001fc80003f05070 */
[----:B------:R-:W-:-:S13]  /*07e0*/  ISETP.NE.AND.EX P0, PT, R15, RZ, PT, P0 ;  /* 0x000000ff0f00720c */ /* 0x000fda0003f05300 */
[----:B-12---:R-:W-:Y:S05]  /*07f0*/  @!P0 BRA `(.L_x_6) ;  /* 0x0000000000288947 */ /* 0x006fea0003800000 */
[----:B------:R-:W0:Y:S02]  /*0800*/  LDC R11, c[0x0][0x634] ;  /* 0x00018d00ff0b7b82 */ /* 0x000e240000000800 */
[----:B0-----:R-:W-:-:S05]  /*0810*/  IADD3 R11, P0, R16, R11, RZ ;  /* 0x0000000b100b7210 */ /* 0x001fca0007f1e0ff */
[----:B------:R-:W-:-:S04]  /*0820*/  IMAD.X R13, RZ, RZ, R17, P0 ;  /* 0x000000ffff0d7224 */ /* 0x000fc800000e0611 */
[----:B------:R-:W-:-:S04]  /*0830*/  IMAD.WIDE.U32 R6, R13, R14, RZ ;  /* 0x0000000e0d067225 */ /* 0x000fc800078e00ff */
[----:B------:R-:W-:-:S04]  /*0840*/  IMAD.WIDE.U32 R8, P0, R11, R15, R6 ;  /* 0x0000000f0b087225 */ /* 0x000fc80007800006 */
[----:B------:R-:W-:-:S04]  /*0850*/  IMAD.WIDE.U32 R6, R11, R14, RZ ;  /* 0x0000000e0b067225 */ /* 0x000fc800078e00ff */
[----:B------:R-:W-:Y:S01]  /*0860*/  IMAD.X R11, RZ, RZ, RZ, P0 ;  /* 0x000000ffff0b7224 */ /* 0x000fe200000e06ff */
[----:B------:R-:W-:Y:S01]  /*0870*/  IADD3 RZ, P0, R7, R8, RZ ;  /* 0x0000000807ff7210 */ /* 0x000fe20007f1e0ff */
[----:B------:R-:W-:-:S04]  /*0880*/  IMAD.MOV.U32 R10, RZ, RZ, R9 ;  /* 0x000000ffff0a7224 */ /* 0x000fc800078e0009 */
[----:B------:R-:W-:-:S08]  /*0890*/  IMAD.WIDE.U32.X R6, R13, R15, R10, P0 ;  /* 0x0000000f0d067225 */ /* 0x000fd000000e040a */
.L_x_6:
[-CC-:B------:R-:W-:Y:S01]  /*08a0*/  SHF.R.U64 R23, R6, R0.reuse, R7.reuse ;  /* 0x0000000006177219 */ /* 0x180fe20000001207 */
[----:B------:R-:W0:Y:S01]  /*08b0*/  LDC R10, c[0x0][0x618] ;  /* 0x00018600ff0a7b82 */ /* 0x000e220000000800 */
[----:B------:R-:W-:Y:S01]  /*08c0*/  SHF.R.U32.HI R5, RZ, R0, R7 ;  /* 0x00000000ff057219 */ /* 0x000fe20000011607 */
[----:B------:R-:W-:Y:S01]  /*08d0*/  ULDC UR4, c[0x0][0x150] ;  /* 0x0000540000047ab9 */ /* 0x000fe20000000800 */
[----:B------:R-:W-:Y:S02]  /*08e0*/  IADD3 R9, P0, RZ, -R23, RZ ;  /* 0x80000017ff097210 */ /* 0x000fe40007f1e0ff */
[----:B------:R-:W-:-:S03]  /*08f0*/  I2FP.F32.U32 R0, R4 ;  /* 0x0000000400007245 */ /* 0x000fc60000201000 */
[----:B------:R-:W1:Y:S01]  /*0900*/  LDC.64 R28, c[0x0][0x640] ;  /* 0x00019000ff1c7b82 */ /* 0x000e620000000a00 */
[----:B------:R-:W-:Y:S02]  /*0910*/  IMAD.X R11, RZ, RZ, ~R5, P0 ;  /* 0x000000ffff0b7224 */ /* 0x000fe400000e0e05 */
[----:B------:R-:W-:Y:S01]  /*0920*/  FMUL R0, R0, UR4 ;  /* 0x0000000400007c20 */ /* 0x000fe20008400000 */
[----:B------:R-:W-:Y:S01]  /*0930*/  IMAD.WIDE.U32 R6, R9, R20, R16 ;  /* 0x0000001409067225 */ /* 0x000fe200078e0010 */
[----:B------:R-:W-:-:S03]  /*0940*/  ULDC UR4, c[0x0][0x154] ;  /* 0x0000550000047ab9 */ /* 0x000fc60000000800 */
[----:B------:R-:W-:Y:S01]  /*0950*/  IMAD R8, R11, R20, RZ ;  /* 0x000000140b087224 */ /* 0x000fe200078e02ff */
[----:B------:R-:W2:Y:S01]  /*0960*/  LDC R5, c[0x0][0x144] ;  /* 0x00005100ff057b82 */ /* 0x000ea20000000800 */
[----:B------:R-:W3:Y:S02]  /*0970*/  F2I.U32.TRUNC.NTZ R0, R0 ;  /* 0x0000000000007305 */ /* 0x000ee4000020f000 */
[----:B------:R-:W-:-:S04]  /*0980*/  IMAD R9, R9, R21, R8 ;  /* 0x0000001509097224 */ /* 0x000fc800078e0208 */
[----:B------:R-:W-:Y:S01]  /*0990*/  IMAD.IADD R7, R7, 0x1, R9 ;  /* 0x0000000107077824 */ /* 0x000fe200078e0209 */
[----:B------:R-:W4:Y:S01]  /*09a0*/  LDC R12, c[0x0][0x608] ;  /* 0x00018200ff0c7b82 */ /* 0x000f220000000800 */
[----:B------:R-:W-:-:S03]  /*09b0*/  IMAD.MOV.U32 R9, RZ, RZ, -0x1 ;  /* 0xffffffffff097424 */ /* 0x000fc600078e00ff */
[-CC-:B0-----:R-:W-:Y:S02]  /*09c0*/  SHF.R.U64 R20, R6, R10.reuse, R7.reuse ;  /* 0x0000000a06147219 */ /* 0x181fe40000001207 */
[----:B------:R-:W-:Y:S02]  /*09d0*/  I2FP.F32.U32 R6, R3 ;  /* 0x0000000300067245 */ /* 0x000fe40000201000 */
[----:B------:R-:W0:Y:S01]  /*09e0*/  LDC R26, c[0x0][0x658] ;  /* 0x00019600ff1a7b82 */ /* 0x000e220000000800 */
[----:B-1----:R-:W-:Y:S01]  /*09f0*/  ISETP.NE.U32.AND P0, PT, R28, RZ, PT ;  /* 0x000000ff1c00720c */ /* 0x002fe20003f05070 */
[----:B---3--:R-:W-:Y:S01]  /*0a00*/  IMAD.MOV R8, RZ, RZ, -R0 ;  /* 0x000000ffff087224 */ /* 0x008fe200078e0a00 */
[----:B------:R-:W-:Y:S01]  /*0a10*/  SHF.R.U32.HI R7, RZ, R10, R7 ;  /* 0x0000000aff077219 */ /* 0x000fe20000011607 */
[----:B------:R-:W-:Y:S01]  /*0a20*/  FMUL R6, R6, UR4 ;  /* 0x0000000406067c20 */ /* 0x000fe20008400000 */
[----:B------:R-:W-:-:S03]  /*0a30*/  ISETP.NE.AND.EX P0, PT, R29, RZ, PT, P0 ;  /* 0x000000ff1d00720c */ /* 0x000fc60003f05300 */
[----:B------:R-:W1:Y:S01]  /*0a40*/  LDC R14, c[0x0][0x148] ;  /* 0x00005200ff0e7b82 */ /* 0x000e620000000800 */
[----:B--2---:R-:W-:-:S07]  /*0a50*/  IMAD R0, R5, R8, R4 ;  /* 0x0000000805007224 */ /* 0x004fce00078e0204 */
[----:B------:R-:W2:Y:S01]  /*0a60*/  LDC R24, c[0x0][0x600] ;  /* 0x00018000ff187b82 */ /* 0x000ea20000000800 */
[-CC-:B----4-:R-:W-:Y:S02]  /*0a70*/  SHF.R.U64 R30, R20, R12.reuse, R7.reuse ;  /* 0x0000000c141e7219 */ /* 0x190fe40000001207 */
[----:B------:R-:W-:Y:S01]  /*0a80*/  SHF.R.U32.HI R5, RZ, R12, R7 ;  /* 0x0000000cff057219 */ /* 0x000fe20000011607 */
[----:B------:R-:W-:Y:S01]  /*0a90*/  IMAD.MOV.U32 R7, RZ, RZ, 0x1 ;  /* 0x00000001ff077424 */ /* 0x000fe200078e00ff */
[----:B------:R3:W4:Y:S03]  /*0aa0*/  F2I.U32.TRUNC.NTZ R12, R6 ;  /* 0x00000006000c7305 */ /* 0x000726000020f000 */
[----:B------:R-:W1:Y:S01]  /*0ab0*/  LDC R15, c[0x0][0x648] ;  /* 0x00019200ff0f7b82 */ /* 0x000e620000000800 */
[-C--:B0-----:R-:W-:Y:S02]  /*0ac0*/  SHF.L.U32 R4, R9, R26.reuse, RZ ;  /* 0x0000001a09047219 */ /* 0x081fe400000006ff */
[----:B------:R-:W-:-:S02]  /*0ad0*/  SHF.R.U64 R32, R30, R26, R5 ;  /* 0x0000001a1e207219 */ /* 0x000fc40000001205 */
[----:B------:R-:W-:Y:S02]  /*0ae0*/  LOP3.LUT R11, RZ, R4, RZ, 0x33, !PT ;  /* 0x00000004ff0b7212 */ /* 0x000fe400078e33ff */
[-C--:B------:R-:W-:Y:S01]  /*0af0*/  SHF.R.U32.HI R5, RZ, R26.reuse, R5 ;  /* 0x0000001aff057219 */ /* 0x080fe20000011605 */
[----:B------:R-:W0:Y:S01]  /*0b00*/  LDC R21, c[0x0][0x638] ;  /* 0x00018e00ff157b82 */ /* 0x000e220000000800 */
[----:B------:R-:W-:Y:S01]  /*0b10*/  SHF.L.U32 R10, R7, R26, RZ ;  /* 0x0000001a070a7219 */ /* 0x000fe200000006ff */
[----:B------:R-:W-:-:S06]  /*0b20*/  IMAD.MOV.U32 R4, RZ, RZ, R32 ;  /* 0x000000ffff047224 */ /* 0x000fcc00078e0020 */
[----:B------:R-:W0:Y:S01]  /*0b30*/  LDC R152, c[0x0][0x610] ;  /* 0x00018400ff987b82 */ /* 0x000e220000000800 */
[----:B---34-:R-:W-:Y:S05]  /*0b40*/  @!P0 BRA `(.L_x_7) ;  /* 0x0000000000288947 */ /* 0x018fea0003800000 */
[----:B------:R-:W3:Y:S02]  /*0b50*/  LDC R9, c[0x0][0x64c] ;  /* 0x00019300ff097b82 */ /* 0x000ee40000000800 */
[----:B---3--:R-:W-:-:S04]  /*0b60*/  IADD3 R9, P0, R32, R9, RZ ;  /* 0x0000000920097210 */ /* 0x008fc80007f1e0ff */
[----:B------:R-:W-:-:S05]  /*0b70*/  IADD3.X R13, RZ, R5, RZ, P0, !PT ;  /* 0x00000005ff0d7210 */ /* 0x000fca00007fe4ff */
[----:B------:R-:W-:-:S04]  /*0b80*/  IMAD.WIDE.U32 R4, R13, R28, RZ ;  /* 0x0000001c0d047225 */ /* 0x000fc800078e00ff */
[----:B------:R-:W-:-:S04]  /*0b90*/  IMAD.WIDE.U32 R6, P0, R9, R29, R4 ;  /* 0x0000001d09067225 */ /* 0x000fc80007800004 */
[----:B------:R-:W-:-:S04]  /*0ba0*/  IMAD.WIDE.U32 R4, R9, R28, RZ ;  /* 0x0000001c09047225 */ /* 0x000fc800078e00ff */
[----:B------:R-:W-:Y:S01]  /*0bb0*/  IMAD.X R9, RZ, RZ, RZ, P0 ;  /* 0x000000ffff097224 */ /* 0x000fe200000e06ff */
[----:B------:R-:W-:Y:S01]  /*0bc0*/  IADD3 RZ, P0, R5, R6, RZ ;  /* 0x0000000605ff7210 */ /* 0x000fe20007f1e0ff */
[----:B------:R-:W-:-:S04]  /*0bd0*/  IMAD.MOV.U32 R8, RZ, RZ, R7 ;  /* 0x000000ffff087224 */ /* 0x000fc800078e0007 */
[----:B------:R-:W-:-:S08]  /*0be0*/  IMAD.WIDE.U32.X R4, R13, R29, R8, P0 ;  /* 0x0000001d0d047225 */ /* 0x000fd000000e0408 */
.L_x_7:
[----:B-1----:R-:W-:Y:S01]  /*0bf0*/  SHF.R.U64 R4, R4, R15, R5 ;  /* 0x0000000f04047219 */ /* 0x002fe20000001205 */
[----:B--2---:R-:W-:Y:S01]  /*0c00*/  VIADD R5, R24, 0xffffffff ;  /* 0xffffffff18057836 */ /* 0x004fe20000000000 */
[----:B------:R-:W-:Y:S01]  /*0c10*/  LOP3.LUT R11, R30, R11, RZ, 0xc0, !PT ;  /* 0x0000000b1e0b7212 */ /* 0x000fe200078ec0ff */
[----:B------:R-:W-:Y:S02]  /*0c20*/  IMAD.MOV R12, RZ, RZ, -R12 ;  /* 0x000000ffff0c7224 */ /* 0x000fe400078e0a0c */
[----:B------:R-:W-:Y:S01]  /*0c30*/  IMAD.MOV R6, RZ, RZ, -R4 ;  /* 0x000000ffff067224 */ /* 0x000fe200078e0a04 */
[----:B------:R-:W-:Y:S01]  /*0c40*/  LOP3.LUT R5, R20, R5, RZ, 0xc0, !PT ;  /* 0x0000000514057212 */ /* 0x000fe200078ec0ff */
[----:B------:R-:W-:Y:S02]  /*0c50*/  @P3 IMAD R0, R14, R12, R3 ;  /* 0x0000000c0e003224 */ /* 0x000fe400078e0203 */
[----:B------:R-:W-:Y:S02]  /*0c60*/  IMAD R11, R10, R4, R11 ;  /* 0x000000040a0b7224 */ /* 0x000fe400078e020b */
[----:B0-----:R-:W-:-:S02]  /*0c70*/  IMAD R3, R6, R21, R32 ;  /* 0x0000001506037224 */ /* 0x001fc400078e0220 */
[----:B------:R-:W-:Y:S02]  /*0c80*/  IMAD R152, R11, R152, R0 ;  /* 0x000000980b987224 */ /* 0x000fe400078e0200 */
[----:B------:R-:W-:Y:S02]  /*0c90*/  IMAD R3, R3, R24, R5 ;  /* 0x0000001803037224 */ /* 0x000fe400078e0205 */
[----:B------:R-:W-:-:S03]  /*0ca0*/  IMAD.MOV.U32 R0, RZ, RZ, 0x1 ;  /* 0x00000001ff007424 */ /* 0x000fc600078e00ff */
[----:B------:R-:W-:Y:S02]  /*0cb0*/  SEL R153, R3, R152, !P3 ;  /* 0x0000009803997207 */ /* 0x000fe40005800000 */
[----:B------:R-:W-:-:S07]  /*0cc0*/  SEL R152, R152, R3, !P3 ;  /* 0x0000000398987207 */ /* 0x000fce0005800000 */
.L_x_5:
[----:B------:R-:W-:-:S08]  /*0cd0*/  NOP ;  /* 0x0000000000007918 */ /* 0x000fd00000000000 */
[----:B------:R-:W0:Y:S02]  /*0ce0*/  USETMAXREG.TRY_ALLOC.CTAPOOL UP0, 0xe8 ;  /* 0x000000e8000079c8 */ /* 0x000e240008000600 */
[----:B0-----:R-:W-:-:S13]  /*0cf0*/  PLOP3.LUT P0, PT, PT, PT, UP0, 0x80, 0x0 ;  /* 0x000000000000781c */ /* 0x001fda0003f0f008 */
[----:B------:R-:W-:Y:S05]  /*0d00*/  @!P0 BRA `(.L_x_5) ;  /* 0xfffffffc00f08947 */ /* 0x000fea000383ffff */
[----:B------:R-:W-:Y:S01]  /*0d10*/  ULDC.64 UR4, c[0x0][0x598] ;  /* 0x0001660000047ab9 */ /* 0x000fe20000000a00 */
[----:B------:R-:W-:Y:S01]  /*0d20*/  ULDC.64 UR36, c[0x0][0x208] ;  /* 0x0000820000247ab9 */ /* 0x000fe20000000a00 */
[----:B------:R-:W-:-:S04]  /*0d30*/  ISETP.NE.U32.AND P0, PT, RZ, UR4, PT ;  /* 0x00000004ff007c0c */ /* 0x000fc8000bf05070 */
[----:B------:R-:W-:-:S13]  /*0d40*/  ISETP.NE.AND.EX P0, PT, RZ, UR5, PT, P0 ;  /* 0x00000005ff007c0c */ /* 0x000fda000bf05300 */
[----:B------:R-:W-:Y:S05]  /*0d50*/  @!P0 BRA `(.L_x_8) ;  /* 0x00000000001c8947 */ /* 0x000fea0003800000 */
[----:B------:R-:W0:Y:S02]  /*0d60*/  LDC.64 R4, c[0x0][0x598] ;  /* 0x00016600ff047b82 */ /* 0x000e240000000a00 */
[----:B0-----:R-:W2:Y:S02]  /*0d70*/  LDG.E.64 R4, desc[UR36][R4.64] ;  /* 0x0000002404047981 */ /* 0x001ea4000c1e1b00 */
[----:B--2---:R-:W-:-:S04]  /*0d80*/  ISETP.NE.U32.AND P0, PT, R4, RZ, PT ;  /* 0x000000ff0400720c */ /* 0x004fc80003f05070 */
[----:B------:R-:W-:-:S13]  /*0d90*/  ISETP.NE.AND.EX P0, PT, R5, RZ, PT, P0 ;  /* 0x000000ff0500720c */ /* 0x000fda0003f05300 */
[----:B------:R-:W-:Y:S05]  /*0da0*/  @!P0 BRA `(.L_x_8) ;  /* 0x0000000000088947 */ /* 0x000fea0003800000 */
[----:B------:R0:W5:Y:S01]  /*0db0*/  LD.E R154, desc[UR36][R4.64] ;  /* 0x00000024049a7980 */ /* 0x000162000c101900 */
[----:B------:R-:W-:Y:S05]  /*0dc0*/  BRA `(.L_x_9) ;  /* 0x0000000000247947 */ /* 0x000fea0003800000 */
.L_x_8:
[----:B------:R-:W-:Y:S02]  /*0dd0*/  ULDC.64 UR4, c[0x0][0x588] ;  /* 0x0001620000047ab9 */ /* 0x000fe40000000a00 */
[----:B------:R-:W-:-:S04]  /*0de0*/  ISETP.NE.U32.AND P0, PT, RZ, UR4, PT ;  /* 0x00000004ff007c0c */ /* 0x000fc8000bf05070 */
[----:B------:R-:W-:-:S13]  /*0df0*/  ISETP.NE.AND.EX P0, PT, RZ, UR5, PT, P0 ;  /* 0x00000005ff007c0c */ /* 0x000fda000bf05300 */
[----:B------:R-:W-:Y:S05]  /*0e00*/  @!P0 BRA `(.L_x_10) ;  /* 0x00000000000c8947 */ /* 0x000fea0003800000 */
[----:B------:R-:W0:Y:S02]  /*0e10*/  LDC.64 R154, c[0x0][0x588] ;  /* 0x00016200ff9a7b82 */ /* 0x000e240000000a00 */
[----:B0-----:R1:W5:Y:S01]  /*0e20*/  LDG.E R154, desc[UR36][R154.64] ;  /* 0x000000249a9a7981 */ /* 0x001362000c1e1900 */
[----:B------:R-:W-:Y:S05]  /*0e30*/  BRA `(.L_x_9) ;  /* 0x0000000000087947 */ /* 0x000fea0003800000 */
.L_x_10:
[----:B------:R-:W-:Y:S02]  /*0e40*/  ULDC UR4, c[0x0][0x580] ;  /* 0x0001600000047ab9 */ /* 0x000fe40000000800 */
[----:B------:R-:W-:-:S07]  /*0e50*/  IMAD.U32 R154, RZ, RZ, UR4 ;  /* 0x00000004ff9a7e24 */ /* 0x000fce000f8e00ff */
.L_x_9:
[----:B------:R-:W-:Y:S02]  /*0e60*/  ULDC.64 UR4, c[0x0][0x5a0] ;  /* 0x0001680000047ab9 */ /* 0x000fe40000000a00 */
[----:B------:R-:W-:-:S04]  /*0e70*/  ISETP.NE.U32.AND P0, PT, RZ, UR4, PT ;  /* 0x00000004ff007c0c */ /* 0x000fc8000bf05070 */
[----:B------:R-:W-:-:S13]  /*0e80*/  ISETP.NE.AND.EX P0, PT, RZ, UR5, PT, P0 ;  /* 0x00000005ff007c0c */ /* 0x000fda000bf05300 */
[----:B------:R-:W-:Y:S05]  /*0e90*/  @!P0 BRA `(.L_x_11) ;  /* 0x00000000001c8947 */ /* 0x000fea0003800000 */
[----:B0-----:R-:W0:Y:S02]  /*0ea0*/  LDC.64 R4, c[0x0][0x5a0] ;  /* 0x00016800ff047b82 */ /* 0x001e240000000a00 */
[----:B0-----:R-:W2:Y:S02]  /*0eb0*/  LDG.E.64 R4, desc[UR36][R4.64] ;  /* 0x0000002404047981 */ /* 0x001ea4000c1e1b00 */
[----:B--2---:R-:W-:-:S04]  /*0ec0*/  ISETP.NE.U32.AND P0, PT, R4, RZ, PT ;  /* 0x000000ff0400720c */ /* 0x004fc80003f05070 */
[----:B------:R-:W-:-:S13]  /*0ed0*/  ISETP.NE.AND.EX P0, PT, R5, RZ, PT, P0 ;  /* 0x000000ff0500720c */ /* 0x000fda0003f05300 */
[----:B------:R-:W-:Y:S05]  /*0ee0*/  @!P0 BRA `(.L_x_11) ;  /* 0x0000000000088947 */ /* 0x000fea0003800000 */
[----:B-1----:R0:W5:Y:S01]  /*0ef0*/  LD.E R155, desc[UR36][R4.64] ;  /* 0x00000024049b7980 */ /* 0x002162000c101900 */
[----:B------:R-:W-:Y:S05]  /*0f00*/  BRA `(.L_x_12) ;  /* 0x0000000000247947 */ /* 0x000fea0003800000 */
.L_x_11:
[----:B------:R-:W-:Y:S02]  /*0f10*/  ULDC.64 UR4, c[0x0][0x590] ;  /* 0x0001640000047ab9 */ /* 0x000fe40000000a00 */
[----:B------:R-:W-:-:S04]  /*0f20*/  ISETP.NE.U32.AND P0, PT, RZ, UR4, PT ;  /* 0x00000004ff007c0c */ /* 0x000fc8000bf05070 */
[----:B------:R-:W-:-:S13]  /*0f30*/  ISETP.NE.AND.EX P0, PT, RZ, UR5, PT, P0 ;  /* 0x00000005ff007c0c */ /* 0x000fda000bf05300 */
[----:B------:R-:W-:Y:S05]  /*0f40*/  @!P0 BRA `(.L_x_13) ;  /* 0x00000000000c8947 */ /* 0x000fea0003800000 */
[----:B0-----:R-:W1:Y:S02]  /*0f50*/  LDC.64 R4, c[0x0][0x590] ;  /* 0x00016400ff047b82 */ /* 0x001e640000000a00 */
[----:B-1----:R1:W5:Y:S01]  /*0f60*/  LDG.E R155, desc[UR36][R4.64] ;  /* 0x00000024049b7981 */ /* 0x002362000c1e1900 */
[----:B------:R-:W-:Y:S05]  /*0f70*/  BRA `(.L_x_12) ;  /* 0x0000000000087947 */ /* 0x000fea0003800000 */
.L_x_13:
[----:B------:R-:W-:Y:S02]  /*0f80*/  ULDC UR4, c[0x0][0x584] ;  /* 0x0001610000047ab9 */ /* 0x000fe40000000800 */
[----:B-1----:R-:W-:-:S07]  /*0f90*/  IMAD.U32 R155, RZ, RZ, UR4 ;  /* 0x00000004ff9b7e24 */ /* 0x002fce000f8e00ff */
.L_x_12:
[----:B------:R-:W-:-:S13]  /*0fa0*/  LOP3.LUT P0, RZ, R0, 0xff, RZ, 0xc0, !PT ;  /* 0x000000ff00ff7812 */ /* 0x000fda000780c0ff */
[----:B------:R-:W-:Y:S05]  /*0fb0*/  @!P0 EXIT ;  /* 0x000000000000894d */ /* 0x000fea0003800000 */
[----:B------:R-:W-:Y:S01]  /*0fc0*/  ULDC UR4, c[0x0][0x28c] ;  /* 0x0000a30000047ab9 */ /* 0x000fe20000000800 */
[----:B------:R-:W-:Y:S01]  /*0fd0*/  LOP3.LUT R164, R19, 0x1, RZ, 0xfc, !PT ;  /* 0x0000000113a47812 */ /* 0x000fe200078efcff */
[----:B------:R-:W-:Y:S01]  /*0fe0*/  UIADD3 UR4, UR4, 0x1f, URZ ;  /* 0x0000001f04047890 */ /* 0x000fe2000fffe03f */
[----:B------:R-:W-:Y:S01]  /*0ff0*/  UMOV UR38, URZ ;  /* 0x0000003f00267c82 */ /* 0x000fe20008000000 */
[----:B------:R-:W-:Y:S02]  /*1000*/  UMOV UR39, URZ ;  /* 0x0000003f00277c82 */ /* 0x000fe40008000000 */
[----:B------:R-:W-:-:S04]  /*1010*/  USHF.R.S32.HI UR5, URZ, 0x1f, UR4 ;  /* 0x0000001f3f057899 */ /* 0x000fc80008011404 */
[----:B------:R-:W-:-:S04]  /*1020*/  ULEA.HI UR5, UR5, UR4, URZ, 0x5 ;  /* 0x0000000405057291 */ /* 0x000fc8000f8f283f */
[----:B------:R-:W-:-:S12]  /*1030*/  USHF.R.S32.HI UR40, URZ, 0x5, UR5 ;  /* 0x000000053f287899 */ /* 0x000fd80008011405 */
.L_x_285:
[----:B------:R-:W-:Y:S01]  /*1040*/  LOP3.LUT R0, R18, 0x80, RZ, 0xc0, !PT ;  /* 0x0000008012007812 */ /* 0x000fe200078ec0ff */
[----:B--2---:R-:W2:Y:S01]  /*1050*/  S2UR UR7, SR_CgaCtaId ;  /* 0x00000000000779c3 */ /* 0x004ea20000008800 */
[----:B------:R-:W-:Y:S02]  /*1060*/  UMOV UR6, 0x400 ;  /* 0x0000040000067882 */ /* 0x000fe40000000000 */
[----:B------:R-:W-:-:S06]  /*1070*/  SHF.R.U32.HI R0, RZ, 0x7, R0 ;  /* 0x00000007ff007819 */ /* 0x000fcc0000011600 */
[----:B---3--:R-:W3:Y:S01]  /*1080*/  SHFL.IDX PT, R0, R0, RZ, 0x1f ;  /* 0x00001fff00007589 */ /* 0x008ee200000e0000 */
[----:B--2---:R-:W-:Y:S01]  /*1090*/  ULEA UR42, UR7, UR6, 0x18 ;  /* 0x00000006072a7291 */ /* 0x004fe2000f8ec03f */
[----:B---3--:R-:W-:-:S13]  /*10a0*/  R2UR UR4, R0 ;  /* 0x00000000000472ca */ /* 0x008fda00000e0000 */
[----:B------:R-:W-:-:S04]  /*10b0*/  ULEA.HI UR5, UR4, UR4, URZ, 0x1 ;  /* 0x0000000404057291 */ /* 0x000fc8000f8f083f */
[----:B------:R-:W-:-:S04]  /*10c0*/  ULOP3.LUT UR5, UR5, 0xffffe, URZ, 0xc0, !UPT ;  /* 0x000ffffe05057892 */ /* 0x000fc8000f8ec03f */
[----:B------:R-:W-:-:S03]  /*10d0*/  UIADD3 UR5, UR4, -UR5, URZ ;  /* 0x8000000504057290 */ /* 0x000fc6000fffe03f */
[----:B------:R-:W-:Y:S01]  /*10e0*/  ULDC UR4, c[0x0][0x28c] ;  /* 0x0000a30000047ab9 */ /* 0x000fe20000000800 */
[----:B------:R-:W-:Y:S01]  /*10f0*/  ULEA UR5, UR5, UR42, 0xc ;  /* 0x0000002a05057291 */ /* 0x000fe2000f8e603f */
[----:B------:R-:W-:-:S03]  /*1100*/  ISETP.LT.AND P0, PT, RZ, UR4, PT ;  /* 0x00000004ff007c0c */ /* 0x000fc6000bf01270 */
[----:B------:R-:W-:-:S04]  /*1110*/  UIADD3 UR5, UR5, 0x180, URZ ;  /* 0x0000018005057890 */ /* 0x000fc8000fffe03f */
[----:B------:R-:W-:-:S04]  /*1120*/  USHF.R.U32.HI UR5, URZ, 0x4, UR5 ;  /* 0x000000043f057899 */ /* 0x000fc80008011605 */
[----:B------:R-:W-:Y:S02]  /*1130*/  ULOP3.LUT UR41, UR5, 0x3fff, URZ, 0xc0, !UPT ;  /* 0x00003fff05297892 */ /* 0x000fe4000f8ec03f */
[----:B-1--45:R-:W-:Y:S10]  /*1140*/  @P0 BRA `(.L_x_14) ;  /* 0x0000000000400947 */ /* 0x032ff40003800000 */
[----:B------:R-:W-:Y:S01]  /*1150*/  MOV R0, 0x0 ;  /* 0x0000000000007802 */ /* 0x000fe20000000f00 */
[----:B------:R-:W-:Y:S01]  /*1160*/  ULDC.64 UR4, c[0x4][0x68] ;  /* 0x01001a0000047ab9 */ /* 0x000fe20000000a00 */
[----:B------:R-:W-:Y:S01]  /*1170*/  ULDC.64 UR6, c[0x4][0x8] ;  /* 0x0100020000067ab9 */ /* 0x000fe20000000a00 */
[----:B01----:R-:W-:Y:S01]  /*1180*/  IMAD.U32 R4, RZ, RZ, UR4 ;  /* 0x00000004ff047e24 */ /* 0x003fe2000f8e00ff */
[----:B------:R0:W1:Y:S01]  /*1190*/  LDC.64 R14, c[0x4][R0] ;  /* 0x01000000000e7b82 */ /* 0x0000620000000a00 */
[----:B------:R-:W-:Y:S01]  /*11a0*/  IMAD.U32 R5, RZ, RZ, UR5 ;  /* 0x00000005ff057e24 */ /* 0x000fe2000f8e00ff */
[----:B------:R-:W-:Y:S01]  /*11b0*/  ULDC.64 UR4, c[0x4][0x70] ;  /* 0x01001c0000047ab9 */ /* 0x000fe20000000a00 */
[----:B------:R-:W-:Y:S01]  /*11c0*/  IMAD.U32 R10, RZ, RZ, UR6 ;  /* 0x00000006ff0a7e24 */ /* 0x000fe2000f8e00ff */
[----:B------:R-:W-:Y:S01]  /*11d0*/  MOV R7, UR5 ;  /* 0x0000000500077c02 */ /* 0x000fe20008000f00 */
[----:B------:R-:W-:Y:S02]  /*11e0*/  IMAD.U32 R6, RZ, RZ, UR4 ;  /* 0x00000004ff067e24 */ /* 0x000fe4000f8e00ff */
[----:B------:R-:W-:-:S02]  /*11f0*/  IMAD.U32 R11, RZ, RZ, UR7 ;  /* 0x00000007ff0b7e24 */ /* 0x000fc4000f8e00ff */
[----:B------:R-:W-:Y:S02]  /*1200*/  IMAD.MOV.U32 R8, RZ, RZ, 0x1e1 ;  /* 0x000001e1ff087424 */ /* 0x000fe400078e00ff */
[----:B------:R-:W-:Y:S02]  /*1210*/  IMAD.MOV.U32 R12, RZ, RZ, 0x1 ;  /* 0x00000001ff0c7424 */ /* 0x000fe400078e00ff */
[----:B0-----:R-:W-:-:S07]  /*1220*/  IMAD.MOV.U32 R13, RZ, RZ, RZ ;  /* 0x000000ffff0d7224 */ /* 0x001fce00078e00ff */
[----:B------:R-:W-:-:S07]  /*1230*/  LEPC R20, `(.L_x_14) ;  /* 0x000000001014794e */ /* 0x000fce0000000000 */
[----:B-1---5:R-:W-:Y:S05]  /*1240*/  CALL.ABS.NOINC R14 ;  /* 0x000000000e007343 */ /* 0x022fea0003c00000 */
.L_x_14:
[----:B------:R-:W-:-:S13]  /*1250*/  ISETP.NE.AND P0, PT, R164, 0x3, PT ;  /* 0x00000003a400780c */ /* 0x000fda0003f05270 */
[----:B------:R-:W-:Y:S05]  /*1260*/  @!P0 BRA `(.L_x_15) ;  /* 0x0000000000048947 */ /* 0x000fea0003800000 */
[----:B------:R-:W-:Y:S01]  /*1270*/  BPT.TRAP 0x1 ;  /* 0x000000040000795c */ /* 0x000fe20000300000 */
.L_x_15:
[----:B------:R-:W-:Y:S02]  /*1280*/  IMAD.U32 R3, RZ, RZ, UR39 ;  /* 0x00000027ff037e24 */ /* 0x000fe4000f8e00ff */
[----:B------:R-:W-:-:S03]  /*1290*/  IMAD.U32 R0, RZ, RZ, UR38 ;  /* 0x00000026ff007e24 */ /* 0x000fc6000f8e00ff */
[----:B------:R-:W-:Y:S02]  /*12a0*/  LEA R3, R3, UR42, 0x3 ;  /* 0x0000002a03037c11 */ /* 0x000fe4000f8e18ff */
[----:B------:R-:W-:-:S04]  /*12b0*/  SHF.L.U32 R0, R0, 0x1f, RZ ;  /* 0x0000001f00007819 */ /* 0x000fc800000006ff */
[----:B------:R2:W3:Y:S01]  /*12c0*/  SYNCS.PHASECHK.TRANS64.TRYWAIT P1, [R3+URZ], R0 ;  /* 0x00000000030075a7 */ /* 0x0004e2000802017f */
[----:B------:R-:W-:Y:S05]  /*12d0*/  @!P0 BRA `(.L_x_16) ;  /* 0x0000000000048947 */ /* 0x000fea0003800000 */
[----:B------:R-:W-:Y:S01]  /*12e0*/  BPT.TRAP 0x1 ;  /* 0x000000040000795c */ /* 0x000fe20000300000 */
.L_x_16:
[----:B---3--:R-:W-:Y:S05]  /*12f0*/  @P1 BRA `(.L_x_17) ;  /* 0x0000000000081947 */ /* 0x008fea0003800000 */
[----:B------:R-:W3:Y:S02]  /*1300*/  SYNCS.PHASECHK.TRANS64.TRYWAIT P1, [R3+URZ], R0 ;  /* 0x00000000030075a7 */ /* 0x000ee4000802017f */
[----:B---3--:R-:W-:Y:S05]  /*1310*/  @!P1 BRA `(.L_x_18) ;  /* 0x000000b0003c9947 */ /* 0x008fea0003800000 */
.L_x_17:
[----:B------:R-:W-:-:S04]  /*1320*/  UISETP.LT.AND UP0, UPT, UR40, 0x1, UPT ;  /* 0x000000012800788c */ /* 0x000fc8000bf01270 */
[----:B------:R-:W-:-:S04]  /*1330*/  USEL UR4, UR40, 0x1, UP0 ;  /* 0x0000000128047887 */ /* 0x000fc80008000000 */
[----:B------:R-:W-:-:S06]  /*1340*/  UIADD3 UR4, UR40, -UR4, URZ ;  /* 0x8000000428047290 */ /* 0x000fcc000fffe03f */
[----:B--23--:R-:W-:Y:S01]  /*1350*/  IMAD.U32 R0, RZ, RZ, UR4 ;  /* 0x00000004ff007e24 */ /* 0x00cfe2000f8e00ff */
[----:B------:R-:W-:Y:S05]  /*1360*/  WARPSYNC.ALL ;  /* 0x0000000000007948 */ /* 0x000fea0003800000 */
[----:B------:R-:W-:Y:S01]  /*1370*/  ISETP.GE.AND P1, PT, R0, 0x1, PT ;  /* 0x000000010000780c */ /* 0x000fe20003f26270 */
[----:B------:R-:W-:Y:S01]  /*1380*/  UIADD3 UR4, UR42, 0x21180, URZ ;  /* 0x000211802a047890 */ /* 0x000fe2000fffe03f */
[----:B------:R-:W-:Y:S01]  /*1390*/  WARPGROUP.ARRIVE ;  /* 0x00000000000079c5 */ /* 0x000fe20000000000 */
[----:B------:R-:W-:Y:S01]  /*13a0*/  UMOV UR9, 0x80000020 ;  /* 0x8000002000097882 */ /* 0x000fe20000000000 */
[----:B------:R-:W-:Y:S01]  /*13b0*/  UMOV UR11, 0x80000020 ;  /* 0x80000020000b7882 */ /* 0x000fe20000000000 */
[----:B------:R-:W-:-:S04]  /*13c0*/  USHF.R.U32.HI UR4, URZ, 0x4, UR4 ;  /* 0x000000043f047899 */ /* 0x000fc80008011604 */
[----:B------:R-:W-:Y:S02]  /*13d0*/  ULOP3.LUT UR5, UR4, 0x3fff, URZ, 0xc0, !UPT ;  /* 0x00003fff04057892 */ /* 0x000fe4000f8ec03f */
[----:B------:R-:W-:Y:S02]  /*13e0*/  ULOP3.LUT UR4, UR41, 0x10000, URZ, 0xfc, !UPT ;  /* 0x0001000029047892 */ /* 0x000fe4000f8efc3f */
[----:B------:R-:W-:Y:S02]  /*13f0*/  ULOP3.LUT UR5, UR5, 0x10000, URZ, 0xfc, !UPT ;  /* 0x0001000005057892 */ /* 0x000fe4000f8efc3f */
[----:B------:R-:W-:Y:S02]  /*1400*/  UIMAD UR6, UR39, 0x300, UR4 ;  /* 0x00000300270678a4 */ /* 0x000fe4000f8e0204 */
[----:B------:R-:W-:-:S05]  /*1410*/  ULEA UR7, UR39, UR5, 0x9 ;  /* 0x0000000527077291 */ /* 0x000fca000f8e483f */
[----:B------:R-:W-:Y:S02]  /*1420*/  UMOV UR8, UR6 ;  /* 0x0000000600087c82 */ /* 0x000fe40008000000 */
[----:B------:R-:W-:Y:S02]  /*1430*/  UMOV UR10, UR7 ;  /* 0x00000007000a7c82 */ /* 0x000fe40008000000 */
[----:B------:R-:W-:Y:S01]  /*1440*/  HGMMA.64x128x16.F32.BF16 R88, gdesc[UR8], RZ, !UPT, gsb0 ;  /* 0x01e00000085879f0 */ /* 0x000fe2000c0018ff */
[----:B------:R-:W-:Y:S01]  /*1450*/  UIADD3 UR8, UR6, 0x200, URZ ;  /* 0x0000020006087890 */ /* 0x000fe2000fffe03f */
[----:B------:R-:W-:Y:S01]  /*1460*/  UMOV UR9, 0x80000020 ;  /* 0x8000002000097882 */ /* 0x000fe20000000000 */
[----:B------:R-:W-:Y:S02]  /*1470*/  WARPGROUP.DEPBAR.LE gsb0, 0x0 ;  /* 0x00008000000079c5 */ /* 0x000fe40000010000 */
[----:B------:R-:W-:-:S07]  /*1480*/  WARPGROUP.ARRIVE ;  /* 0x00000000000079c5 */ /* 0x000fce0000000000 */
[----:B------:R-:W-:Y:S01]  /*1490*/  HGMMA.64x128x16.F32.BF16 R24, gdesc[UR8], RZ, !UPT, gsb0 ;  /* 0x01e00000081879f0 */ /* 0x000fe2000c0018ff */
[----:B------:R-:W-:Y:S02]  /*14a0*/  UIADD3 UR8, UR6, 0x2, URZ ;  /* 0x0000000206087890 */ /* 0x000fe4000fffe03f */
[----:B------:R-:W-:Y:S01]  /*14b0*/  UIADD3 UR10, UR7, 0x2, URZ ;  /* 0x00000002070a7890 */ /* 0x000fe2000fffe03f */
[----:B------:R-:W-:Y:S01]  /*14c0*/  UMOV UR9, 0x80000020 ;  /* 0x8000002000097882 */ /* 0x000fe20000000000 */
[----:B------:R-:W-:Y:S01]  /*14d0*/  UMOV UR11, 0x80000020 ;  /* 0x80000020000b7882 */ /* 0x000fe20000000000 */
[----:B------:R-:W-:Y:S02]  /*14e0*/  WARPGROUP.DEPBAR.LE gsb0, 0x0 ;  /* 0x00008000000079c5 */ /* 0x000fe40000010000 */
[----:B------:R-:W-:-:S06]  /*14f0*/  WARPGROUP.ARRIVE ;  /* 0x00000000000079c5 */ /* 0x000fcc0000000000 */
[----:B------:R-:W-:Y:S01]  /*1500*/  HGMMA.64x128x16.F32.BF16 R88, gdesc[UR8], R88, gsb0 ;  /* 0x01e00000085879f0 */ /* 0x000fe20008001858 */
[----:B------:R-:W-:Y:S01]  /*1510*/  UIADD3 UR8, UR6, 0x202, URZ ;  /* 0x0000020206087890 */ /* 0x000fe2000fffe03f */
[----:B------:R-:W-:Y:S01]  /*1520*/  UMOV UR9, 0x80000020 ;  /* 0x8000002000097882 */ /* 0x000fe20000000000 */
[----:B------:R-:W-:Y:S02]  /*1530*/  WARPGROUP.DEPBAR.LE gsb0, 0x0 ;  /* 0x00008000000079c5 */ /* 0x000fe40000010000 */
[----:B------:R-:W-:-:S07]  /*1540*/  WARPGROUP.ARRIVE ;  /* 0x00000000000079c5 */ /* 0x000fce0000000000 */
[----:B------:R-:W-:Y:S03]  /*1550*/  HGMMA.64x128x16.F32.BF16 R24, gdesc[UR8], R24, gsb0 ;  /* 0x01e00000081879f0 */ /* 0x000fe60008001818 */
[----:B------:R-:W-:Y:S02]  /*1560*/  WARPGROUP.DEPBAR.LE gsb0, 0x0 ;  /* 0x00008000000079c5 */ /* 0x000fe40000010000 */
[----:B------:R-:W-:Y:S05]  /*1570*/  @!P1 BRA `(.L_x_19) ;  /* 0x0000000400089947 */ /* 0x000fea0003800000 */
[----:B------:R-:W-:-:S04]  /*1580*/  UIADD3 UR6, UR39, 0x1, URZ ;  /* 0x0000000127067890 */ /* 0x000fc8000fffe03f */
[----:B------:R-:W-:-:S04]  /*1590*/  UISETP.NE.AND UP0, UPT, UR6, 0xb, UPT ;  /* 0x0000000b0600788c */ /* 0x000fc8000bf05270 */
[----:B------:R-:W-:Y:S02]  /*15a0*/  USEL UR7, URZ, 0x1, UP0 ;  /* 0x000000013f077887 */ /* 0x000fe40008000000 */
[----:B------:R-:W-:Y:S02]  /*15b0*/  USEL UR6, UR6, URZ, UP0 ;  /* 0x0000003f06067287 */ /* 0x000fe40008000000 */
[----:B------:R-:W-:-:S06]  /*15c0*/  ULOP3.LUT UR7, UR38, UR7, URZ, 0x3c, !UPT ;  /* 0x0000000726077292 */ /* 0x000fcc000f8e3c3f */
[----:B01----:R-:W-:Y:S01]  /*15d0*/  IMAD.U32 R5, RZ, RZ, UR7 ;  /* 0x00000007ff057e24 */ /* 0x003fe2000f8e00ff */
[----:B------:R-:W-:-:S06]  /*15e0*/  UMOV UR7, UR39 ;  /* 0x0000002700077c82 */ /* 0x000fcc0008000000 */
.L_x_26:
[----:B01----:R-:W-:Y:S05]  /*15f0*/  @!P0 BRA `(.L_x_20) ;  /* 0x0000000000048947 */ /* 0x003fea0003800000 */
[----:B------:R-:W-:Y:S01]  /*1600*/  BPT.TRAP 0x1 ;  /* 0x000000040000795c */ /* 0x000fe20000300000 */
.L_x_20:
[----:B------:R-:W0:Y:S01]  /*1610*/  S2UR UR9, SR_CgaCtaId ;  /* 0x00000000000979c3 */ /* 0x000e220000008800 */
[----:B------:R-:W-:Y:S01]  /*1620*/  UMOV UR8, 0x400 ;  /* 0x0000040000087882 */ /* 0x000fe20000000000 */
[----:B------:R-:W-:Y:S01]  /*1630*/  SHF.L.U32 R3, R5, 0x1f, RZ ;  /* 0x0000001f05037819 */ /* 0x000fe200000006ff */
[----:B0-----:R-:W-:-:S04]  /*1640*/  ULEA UR14, UR9, UR8, 0x18 ;  /* 0x00000008090e7291 */ /* 0x001fc8000f8ec03f */
[----:B------:R-:W-:-:S09]  /*1650*/  ULEA UR8, UR6, UR14, 0x3 ;  /* 0x0000000e06087291 */ /* 0x000fd2000f8e183f */
[----:B------:R0:W1:Y:S01]  /*1660*/  SYNCS.PHASECHK.TRANS64.TRYWAIT P1, [UR8], R3 ;  /* 0x00000003ff0075a7 */ /* 0x0000620008020148 */
[----:B------:R-:W-:Y:S05]  /*1670*/  @!P0 BRA `(.L_x_21) ;  /* 0x0000000000048947 */ /* 0x000fea0003800000 */
[----:B------:R-:W-:Y:S01]  /*1680*/  BPT.TRAP 0x1 ;  /* 0x000000040000795c */ /* 0x000fe20000300000 */
.L_x_21:
[----:B-1----:R-:W-:Y:S05]  /*1690*/  @P1 BRA `(.L_x_22) ;  /* 0x0000000000081947 */ /* 0x002fea0003800000 */
[----:B------:R-:W1:Y:S02]  /*16a0*/  SYNCS.PHASECHK.TRANS64.TRYWAIT P1, [UR8], R3 ;  /* 0x00000003ff0075a7 */ /* 0x000e640008020148 */
[----:B-1----:R-:W-:Y:S05]  /*16b0*/  @!P1 BRA `(.L_x_23) ;  /* 0x000000ac00689947 */ /* 0x002fea0003800000 */
.L_x_22:
[----:B------:R-:W-:Y:S01]  /*16c0*/  UIMAD UR12, UR6, 0x300, UR4 ;  /* 0x00000300060c78a4 */ /* 0x000fe2000f8e0204 */
[----:B------:R-:W-:Y:S01]  /*16d0*/  WARPGROUP.ARRIVE ;  /* 0x00000000000079c5 */ /* 0x000fe20000000000 */
[----:B------:R-:W-:Y:S01]  /*16e0*/  ULEA UR13, UR6, UR5, 0x9 ;  /* 0x00000005060d7291 */ /* 0x000fe2000f8e483f */
[----:B------:R-:W-:Y:S01]  /*16f0*/  UMOV UR9, 0x80000020 ;  /* 0x8000002000097882 */ /* 0x000fe20000000000 */
[----:B------:R-:W-:-:S03]  /*1700*/  UMOV UR11, 0x80000020 ;  /* 0x80000020000b7882 */ /* 0x000fc60000000000 */
[----:B------:R-:W-:Y:S02]  /*1710*/  UMOV UR8, UR12 ;  /* 0x0000000c00087c82 */ /* 0x000fe40008000000 */
[----:B------:R-:W-:Y:S02]  /*1720*/  UMOV UR10, UR13 ;  /* 0x0000000d000a7c82 */ /* 0x000fe40008000000 */
[----:B------:R-:W-:Y:S01]  /*1730*/  HGMMA.64x128x16.F32.BF16 R88, gdesc[UR8], R88, gsb0 ;  /* 0x01e00000085879f0 */ /* 0x000fe20008001858 */
[----:B------:R-:W-:Y:S01]  /*1740*/  UIADD3 UR8, UR12, 0x200, URZ ;  /* 0x000002000c087890 */ /* 0x000fe2000fffe03f */
[----:B------:R-:W-:Y:S01]  /*1750*/  UMOV UR9, 0x80000020 ;  /* 0x8000002000097882 */ /* 0x000fe20000000000 */
[----:B------:R-:W-:Y:S02]  /*1760*/  WARPGROUP.DEPBAR.LE gsb0, 0x0 ;  /* 0x00008000000079c5 */ /* 0x000fe40000010000 */
[----:B------:R-:W-:-:S07]  /*1770*/  WARPGROUP.ARRIVE ;  /* 0x00000000000079c5 */ /* 0x000fce0000000000 */
[----:B------:R-:W-:Y:S01]  /*1780*/  HGMMA.64x128x16.F32.BF16 R24, gdesc[UR8], R24, gsb0 ;  /* 0x01e00000081879f0 */ /* 0x000fe20008001818 */
        /* <DEDUP_REMOVED lines=14> */
[----:B------:R-:W-:Y:S01]  /*1870*/  BPT.TRAP 0x1 ;  /* 0x000000040000795c */ /* 0x000fe20000300000 */
.L_x_24:
[----:B------:R-:W-:Y:S01]  /*1880*/  ULEA UR8, UR7, UR14, 0x3 ;  /* 0x0000000e07087291 */ /* 0x000fe2000f8e183f */
[----:B------:R-:W-:-:S03]  /*1890*/  ISETP.GT.U32.AND P1, PT, R19, 0x1, PT ;  /* 0x000000011300780c */ /* 0x000fc60003f24070 */
[----:B------:R-:W-:-:S04]  /*18a0*/  UIADD3 UR8, UR8, 0x58, URZ ;  /* 0x0000005808087890 */ /* 0x000fc8000fffe03f */
[----:B------:R-:W-:-:S09]  /*18b0*/  UPRMT UR8, URZ, 0x654, UR8 ;  /* 0x000006543f087896 */ /* 0x000fd20008000008 */
[----:B------:R-:W-:Y:S01]  /*18c0*/  SYNCS.ARRIVE.TRANS64.RED.A1T0 RZ, [UR8], RZ ;  /* 0x000000ffffff79a7 */ /* 0x000fe20008100408 */
[----:B------:R-:W-:Y:S05]  /*18d0*/  @P1 BRA `(.L_x_25) ;  /* 0x0000000000041947 */ /* 0x000fea0003800000 */
[----:B------:R-:W-:Y:S01]  /*18e0*/  BPT.TRAP 0x1 ;  /* 0x000000040000795c */ /* 0x000fe20000300000 */
.L_x_25:
[----:B------:R-:W-:Y:S01]  /*18f0*/  UIADD3 UR6, UR6, 0x1, URZ ;  /* 0x0000000106067890 */ /* 0x000fe2000fffe03f */
[C---:B------:R-:W-:Y:S01]  /*1900*/  ISETP.GT.AND P1, PT, R0.reuse, 0x1, PT ;  /* 0x000000010000780c */ /* 0x040fe20003f24270 */
[----:B------:R-:W-:Y:S01]  /*1910*/  UIADD3 UR7, UR7, 0x1, URZ ;  /* 0x0000000107077890 */ /* 0x000fe2000fffe03f */
[----:B------:R-:W-:Y:S01]  /*1920*/  VIADD R0, R0, 0xffffffff ;  /* 0xffffffff00007836 */ /* 0x000fe20000000000 */
[----:B------:R-:W-:Y:S02]  /*1930*/  UISETP.NE.AND UP0, UPT, UR6, 0xb, UPT ;  /* 0x0000000b0600788c */ /* 0x000fe4000bf05270 */
[----:B------:R-:W-:Y:S02]  /*1940*/  UISETP.NE.AND UP1, UPT, UR7, 0xb, UPT ;  /* 0x0000000b0700788c */ /* 0x000fe4000bf25270 */
[----:B------:R-:W-:Y:S02]  /*1950*/  USEL UR8, URZ, 0x1, UP0 ;  /* 0x000000013f087887 */ /* 0x000fe40008000000 */
[----:B------:R-:W-:-:S02]  /*1960*/  USEL UR6, UR6, URZ, UP0 ;  /* 0x0000003f06067287 */ /* 0x000fc40008000000 */
[----:B------:R-:W-:Y:S02]  /*1970*/  USEL UR7, UR7, URZ, UP1 ;  /* 0x0000003f07077287 */ /* 0x000fe40008800000 */
[----:B------:R-:W-:Y:S01]  /*1980*/  LOP3.LUT R5, R5, UR8, RZ, 0x3c, !PT ;  /* 0x0000000805057c12 */ /* 0x000fe2000f8e3cff */
[----:B------:R-:W-:Y:S09]  /*1990*/  @P1 BRA `(.L_x_26) ;  /* 0xfffffffc00141947 */ /* 0x000ff2000383ffff */
.L_x_19:
[----:B------:R-:W2:Y:S02]  /*19a0*/  LDC R0, c[0x0][0x28c] ;  /* 0x0000a300ff007b82 */ /* 0x000ea40000000800 */
[----:B--2---:R-:W-:-:S13]  /*19b0*/  ISETP.GE.AND P1, PT, R0, 0x1, PT ;  /* 0x000000010000780c */ /* 0x004fda0003f26270 */
[----:B------:R-:W-:Y:S05]  /*19c0*/  @!P1 BRA `(.L_x_27) ;  /* 0x0000000000489947 */ /* 0x000fea0003800000 */
[----:B------:R-:W-:Y:S05]  /*19d0*/  @!P0 BRA `(.L_x_28) ;  /* 0x0000000000048947 */ /* 0x000fea0003800000 */
[----:B------:R-:W-:Y:S01]  /*19e0*/  BPT.TRAP 0x1 ;  /* 0x000000040000795c */ /* 0x000fe20000300000 */
.L_x_28:
[----:B------:R-:W2:Y:S01]  /*19f0*/  S2UR UR7, SR_CgaCtaId ;  /* 0x00000000000779c3 */ /* 0x000ea20000008800 */
[----:B------:R-:W-:Y:S01]  /*1a00*/  UISETP.LT.AND UP0, UPT, UR40, 0x1, UPT ;  /* 0x000000012800788c */ /* 0x000fe2000bf01270 */
[----:B------:R-:W-:-:S03]  /*1a10*/  ISETP.GT.U32.AND P0, PT, R19, 0x1, PT ;  /* 0x000000011300780c */ /* 0x000fc60003f04070 */
[----:B------:R-:W-:-:S04]  /*1a20*/  USEL UR6, UR40, 0x1, UP0 ;  /* 0x0000000128067887 */ /* 0x000fc80008000000 */
[----:B------:R-:W-:-:S04]  /*1a30*/  UIADD3 UR6, UR39, UR40, -UR6 ;  /* 0x0000002827067290 */ /* 0x000fc8000fffe806 */
[----:B------:R-:W-:-:S04]  /*1a40*/  UIMAD.WIDE.U32 UR4, UR6, -0x45d1745d, URZ ;  /* 0xba2e8ba3060478a5 */ /* 0x000fc8000f8e003f */
[----:B------:R-:W-:-:S03]  /*1a50*/  USHF.R.U32.HI UR4, URZ, 0x3, UR5 ;  /* 0x000000033f047899 */ /* 0x000fc60008011605 */
[----:B------:R-:W-:Y:S01]  /*1a60*/  UMOV UR5, 0x400 ;  /* 0x0000040000057882 */ /* 0x000fe20000000000 */
[----:B------:R-:W-:Y:S02]  /*1a70*/  UIMAD UR6, UR4, -0xb, UR6 ;  /* 0xfffffff5040678a4 */ /* 0x000fe4000f8e0206 */
[----:B--2---:R-:W-:-:S04]  /*1a80*/  ULEA UR5, UR7, UR5, 0x18 ;  /* 0x0000000507057291 */ /* 0x004fc8000f8ec03f */
[----:B------:R-:W-:-:S04]  /*1a90*/  ULEA UR6, UR6, UR5, 0x3 ;  /* 0x0000000506067291 */ /* 0x000fc8000f8e183f */
[----:B------:R-:W-:-:S04]  /*1aa0*/  UIADD3 UR6, UR6, 0x58, URZ ;  /* 0x0000005806067890 */ /* 0x000fc8000fffe03f */
[----:B------:R-:W-:-:S09]  /*1ab0*/  UPRMT UR6, URZ, 0x654, UR6 ;  /* 0x000006543f067896 */ /* 0x000fd20008000006 */
[----:B------:R-:W-:Y:S01]  /*1ac0*/  SYNCS.ARRIVE.TRANS64.RED.A1T0 RZ, [UR6], RZ ;  /* 0x000000ffffff79a7 */ /* 0x000fe20008100406 */
[----:B------:R-:W-:Y:S05]  /*1ad0*/  @P0 BRA `(.L_x_27) ;  /* 0x0000000000040947 */ /* 0x000fea0003800000 */
[----:B------:R-:W-:Y:S01]  /*1ae0*/  BPT.TRAP 0x1 ;  /* 0x000000040000795c */ /* 0x000fe20000300000 */
.L_x_27:
[----:B01----:R-:W0:Y:S01]  /*1af0*/  LDC R5, c[0x0][0x288] ;  /* 0x0000a200ff057b82 */ /* 0x003e220000000800 */
[----:B------:R-:W-:Y:S01]  /*1b00*/  LOP3.LUT R0, R22, 0x1, RZ, 0xc0, !PT ;  /* 0x0000000116007812 */ /* 0x000fe200078ec0ff */
[----:B------:R-:W-:Y:S01]  /*1b10*/  UIADD3 UR39, UR40, UR39, URZ ;  /* 0x0000002728277290 */ /* 0x000fe2000fffe03f */
[----:B------:R-:W-:Y:S01]  /*1b20*/  SHF.R.U32.HI R3, RZ, 0x2, R18 ;  /* 0x00000002ff037819 */ /* 0x000fe20000011612 */
[----:B------:R-:W-:Y:S01]  /*1b30*/  ULDC UR7, c[0x0][0x284] ;  /* 0x0000a10000077ab9 */ /* 0x000fe20000000800 */
[----:B------:R-:W-:Y:S01]  /*1b40*/  LOP3.LUT R4, R18, 0x60, RZ, 0xc0, !PT ;  /* 0x0000006012047812 */ /* 0x000fe200078ec0ff */
[----:B------:R-:W-:Y:S01]  /*1b50*/  IMAD.SHL.U32 R8, R0, 0x40, RZ ;  /* 0x0000004000087824 */ /* 0x000fe200078e00ff */
[----:B------:R-:W-:Y:S01]  /*1b60*/  LOP3.LUT R3, R3, 0x7, RZ, 0xc0, !PT ;  /* 0x0000000703037812 */ /* 0x000fe200078ec0ff */
[----:B------:R-:W-:Y:S01]  /*1b70*/  UISETP.GT.U32.AND UP0, UPT, UR39, 0xa, UPT ;  /* 0x0000000a2700788c */ /* 0x000fe2000bf04070 */
[----:B------:R-:W-:Y:S01]  /*1b80*/  SHF.R.U32.HI R4, RZ, 0x1, R4 ;  /* 0x00000001ff047819 */ /* 0x000fe20000011604 */
[----:B------:R-:W-:Y:S01]  /*1b90*/  UISETP.GE.U32.AND UP1, UPT, UR40, 0xb, UPT ;  /* 0x0000000b2800788c */ /* 0x000fe2000bf26070 */
[--C-:B------:R-:W-:Y:S01]  /*1ba0*/  LOP3.LUT R8, R8, 0x40, R3.reuse, 0xe2, !PT ;  /* 0x0000004008087812 */ /* 0x100fe200078ee203 */
[----:B------:R-:W-:Y:S01]  /*1bb0*/  UISETP.LT.U32.AND UP0, UPT, UR40, 0xb, UP0 ;  /* 0x0000000b2800788c */ /* 0x000fe20008701070 */
[-C--:B------:R-:W-:Y:S01]  /*1bc0*/  IADD3 R3, RZ, -R4.reuse, -R3 ;  /* 0x80000004ff037210 */ /* 0x080fe20007ffe803 */
[----:B------:R-:W-:Y:S01]  /*1bd0*/  ULDC.64 UR8, c[0x0][0x5d0] ;  /* 0x0001740000087ab9 */ /* 0x000fe20000000a00 */
[----:B------:R-:W-:Y:S01]  /*1be0*/  SHF.L.U32 R153, R153, 0x7, RZ ;  /* 0x0000000799997819 */ /* 0x000fe200000006ff */
[----:B------:R-:W-:Y:S01]  /*1bf0*/  UIMAD.WIDE.U32 UR4, UR39, -0x45d1745d, URZ ;  /* 0xba2e8ba3270478a5 */ /* 0x000fe2000f8e003f */
[----:B------:R-:W-:Y:S01]  /*1c00*/  LOP3.LUT R8, R8, R4, RZ, 0xfc, !PT ;  /* 0x0000000408087212 */ /* 0x000fe200078efcff */
[----:B------:R-:W-:Y:S01]  /*1c10*/  IMAD R3, R0, -0x40, R3 ;  /* 0xffffffc000037824 */ /* 0x000fe200078e0203 */
[C---:B------:R-:W-:Y:S01]  /*1c20*/  LOP3.LUT R0, R18.reuse, 0x3, RZ, 0xc0, !PT ;  /* 0x0000000312007812 */ /* 0x040fe200078ec0ff */
[----:B------:R-:W-:Y:S01]  /*1c30*/  IMAD.SHL.U32 R4, R18, 0x2, RZ ;  /* 0x0000000212047824 */ /* 0x000fe200078e00ff */
[----:B------:R-:W-:Y:S01]  /*1c40*/  SHF.R.S32.HI R21, RZ, 0x1f, R23 ;  /* 0x0000001fff157819 */ /* 0x000fe20000011417 */
[----:B------:R-:W-:Y:S01]  /*1c50*/  USEL UR6, URZ, 0x1, !UP0 ;  /* 0x000000013f067887 */ /* 0x000fe2000c000000 */
[----:B------:R-:W-:Y:S01]  /*1c60*/  IMAD.MOV.U32 R9, RZ, RZ, RZ ;  /* 0x000000ffff097224 */ /* 0x000fe200078e00ff */
[C---:B0-----:R-:W-:Y:S01]  /*1c70*/  ISETP.GE.AND P0, PT, R153.reuse, R5, PT ;  /* 0x000000059900720c */ /* 0x041fe20003f06270 */
[----:B------:R-:W-:Y:S01]  /*1c80*/  IMAD R10, R0, -0x2, R5 ;  /* 0xfffffffe000a7824 */ /* 0x000fe200078e0205 */
[----:B------:R-:W-:Y:S01]  /*1c90*/  LOP3.LUT R4, R153, 0x6, R4, 0xf8, !PT ;  /* 0x0000000699047812 */ /* 0x000fe200078ef804 */
[----:B------:R-:W-:Y:S01]  /*1ca0*/  IMAD R0, R152, 0xc0, RZ ;  /* 0x000000c098007824 */ /* 0x000fe200078e02ff */
[----:B------:R-:W-:Y:S01]  /*1cb0*/  USHF.R.U32.HI UR4, URZ, 0x3, UR5 ;  /* 0x000000033f047899 */ /* 0x000fe20008011605 */
[----:B------:R-:W-:Y:S01]  /*1cc0*/  IMAD R6, R21, UR8, RZ ;  /* 0x0000000815067c24 */ /* 0x000fe2000f8e02ff */
[----:B------:R-:W-:Y:S01]  /*1cd0*/  SHF.R.S32.HI R5, RZ, 0x1f, R4 ;  /* 0x0000001fff057819 */ /* 0x000fe20000011404 */
[----:B------:R-:W-:Y:S01]  /*1ce0*/  ULOP3.LUT UR38, UR38, UR6, URZ, 0x3c, !UPT ;  /* 0x0000000626267292 */ /* 0x000fe2000f8e3c3f */
[C---:B------:R-:W-:Y:S01]  /*1cf0*/  ISETP.GE.OR P0, PT, R0.reuse, UR7, P0 ;  /* 0x0000000700007c0c */ /* 0x040fe20008706670 */
[C---:B------:R-:W-:Y:S01]  /*1d00*/  IMAD R11, R23.reuse, UR9, R6 ;  /* 0x00000009170b7c24 */ /* 0x040fe2000f8e0206 */
[----:B------:R-:W-:Y:S01]  /*1d10*/  UIMAD UR39, UR4, -0xb, UR39 ;  /* 0xfffffff5042778a4 */ /* 0x000fe2000f8e0227 */
[----:B------:R-:W-:Y:S01]  /*1d20*/  IMAD.WIDE.U32 R6, R23, UR8, R4 ;  /* 0x0000000817067c25 */ /* 0x000fe2000f8e0004 */
[----:B------:R-:W-:Y:S01]  /*1d30*/  IADD3 R3, -R0, UR7, R3 ;  /* 0x0000000700037c10 */ /* 0x000fe2000fffe103 */
[----:B------:R-:W-:-:S02]  /*1d40*/  @UP1 ULOP3.LUT UR38, UR38, 0x1, UR4, 0x78, !UPT ;  /* 0x0000000126261892 */ /* 0x000fc4000f8e7804 */
[----:B------:R-:W-:-:S04]  /*1d50*/  IMAD.WIDE R8, R152, 0xc0, R8 ;  /* 0x000000c098087825 */ /* 0x000fc800078e0208 */
[----:B------:R-:W-:Y:S02]  /*1d60*/  IMAD.IADD R0, R10, 0x1, -R153 ;  /* 0x000000010a007824 */ /* 0x000fe400078e0a99 */
[----:B------:R-:W-:Y:S02]  /*1d70*/  IMAD.IADD R11, R7, 0x1, R11 ;  /* 0x00000001070b7824 */ /* 0x000fe400078e020b */
[----:B------:R-:W-:Y:S02]  /*1d80*/  IMAD.MOV.U32 R152, RZ, RZ, -0x1 ;  /* 0xffffffffff987424 */ /* 0x000fe400078e00ff */
[----:B------:R-:W-:Y:S01]  /*1d90*/  IMAD.MOV.U32 R10, RZ, RZ, R6 ;  /* 0x000000ffff0a7224 */ /* 0x000fe200078e0006 */
[----:B------:R-:W-:Y:S06]  /*1da0*/  @P0 BRA `(.L_x_29) ;  /* 0x0000008400680947 */ /* 0x000fec0003800000 */
[----:B------:R-:W0:Y:S01]  /*1db0*/  LDC.64 R6, c[0x0][0x5c8] ;  /* 0x00017200ff067b82 */ /* 0x000e220000000a00 */
[----:B-----5:R-:W-:Y:S01]  /*1dc0*/  FSETP.NEU.AND P0, PT, R155, RZ, PT ;  /* 0x000000ff9b00720b */ /* 0x020fe20003f0d000 */
[----:B------:R-:W-:Y:S01]  /*1dd0*/  BSSY B0, `(.L_x_29) ;  /* 0x0000857000007945 */ /* 0x000fe20003800000 */
[----:B------:R-:W-:-:S04]  /*1de0*/  ISETP.GT.AND P3, PT, R3, RZ, PT ;  /* 0x000000ff0300720c */ /* 0x000fc80003f64270 */
[----:B------:R-:W-:Y:S01]  /*1df0*/  ISETP.GT.AND P1, PT, R0, RZ, P3 ;  /* 0x000000ff0000720c */ /* 0x000fe20001f24270 */
[-C--:B0-----:R-:W-:Y:S02]  /*1e00*/  IMAD R12, R9, R6.reuse, RZ ;  /* 0x00000006090c7224 */ /* 0x081fe400078e02ff */
[----:B------:R-:W-:-:S04]  /*1e10*/  IMAD.WIDE.U32 R166, R8, R6, R10 ;  /* 0x0000000608a67225 */ /* 0x000fc800078e000a */
[----:B------:R-:W-:-:S04]  /*1e20*/  IMAD R11, R8, R7, R12 ;  /* 0x00000007080b7224 */ /* 0x000fc800078e020c */
[----:B------:R-:W-:Y:S01]  /*1e30*/  IMAD.IADD R169, R167, 0x1, R11 ;  /* 0x00000001a7a97824 */ /* 0x000fe200078e020b */
[----:B------:R-:W-:Y:S06]  /*1e40*/  @!P0 BRA `(.L_x_30) ;  /* 0x0000006000088947 */ /* 0x000fec0003800000 */
[----:B------:R-:W0:Y:S01]  /*1e50*/  LDC.64 R12, c[0x0][0x5b8] ;  /* 0x00016e00ff0c7b82 */ /* 0x000e220000000a00 */
[----:B------:R-:W-:-:S07]  /*1e60*/  ULDC.64 UR4, c[0x0][0x5c0] ;  /* 0x0001700000047ab9 */ /* 0x000fce0000000a00 */
[----:B------:R-:W1:Y:S08]  /*1e70*/  LDC.64 R14, c[0x0][0x5b0] ;  /* 0x00016c00ff0e7b82 */ /* 0x000e700000000a00 */
[----:B------:R-:W2:Y:S01]  /*1e80*/  LDC.64 R10, c[0x0][0x5a8] ;  /* 0x00016a00ff0a7b82 */ /* 0x000ea20000000a00 */
[----:B0-----:R-:W-:-:S04]  /*1e90*/  IMAD R20, R21, R12, RZ ;  /* 0x0000000c15147224 */ /* 0x001fc800078e02ff */
[C---:B------:R-:W-:Y:S02]  /*1ea0*/  IMAD R13, R23.reuse, R13, R20 ;  /* 0x0000000d170d7224 */ /* 0x040fe400078e0214 */
[----:B------:R-:W-:-:S04]  /*1eb0*/  IMAD.WIDE.U32 R20, R23, R12, R4 ;  /* 0x0000000c17147225 */ /* 0x000fc800078e0004 */
[-C--:B-1----:R-:W-:Y:S02]  /*1ec0*/  IMAD R153, R9, R14.reuse, RZ ;  /* 0x0000000e09997224 */ /* 0x082fe400078e02ff */
[----:B------:R-:W-:Y:S02]  /*1ed0*/  IMAD.IADD R157, R21, 0x1, R13 ;  /* 0x00000001159d7824 */ /* 0x000fe400078e020d */
[----:B------:R-:W-:Y:S02]  /*1ee0*/  IMAD.MOV.U32 R156, RZ, RZ, R20 ;  /* 0x000000ffff9c7224 */ /* 0x000fe400078e0014 */
[C---:B------:R-:W-:Y:S02]  /*1ef0*/  IMAD R165, R8.reuse, R15, R153 ;  /* 0x0000000f08a57224 */ /* 0x040fe400078e0299 */
[----:B------:R-:W-:-:S04]  /*1f00*/  IMAD.WIDE.U32 R158, R8, R14, R156 ;  /* 0x0000000e089e7225 */ /* 0x000fc800078e009c */
[----:B------:R-:W-:Y:S01]  /*1f10*/  IMAD.IADD R153, R159, 0x1, R165 ;  /* 0x000000019f997824 */ /* 0x000fe200078e02a5 */
[----:B--2---:R-:W-:-:S04]  /*1f20*/  LEA R160, P0, R158, R10, 0x1 ;  /* 0x0000000a9ea07211 */ /* 0x004fc800078008ff */
[----:B------:R-:W-:-:S05]  /*1f30*/  LEA.HI.X R161, R158, R11, R153, 0x1, P0 ;  /* 0x0000000b9ea17211 */ /* 0x000fca00000f0c99 */
[----:B------:R-:W2:Y:S01]  /*1f40*/  @P1 LDG.E.LTC128B.U16 R153, desc[UR36][R160.64] ;  /* 0x00000024a0991981 */ /* 0x000ea2000c1e1520 */
[----:B------:R-:W-:Y:S01]  /*1f50*/  IMAD.WIDE.U32 R162, R8, R14, R4 ;  /* 0x0000000e08a27225 */ /* 0x000fe200078e0004 */
[----:B------:R-:W-:Y:S01]  /*1f60*/  ISETP.GT.AND P2, PT, R0, 0x1, P3 ;  /* 0x000000010000780c */ /* 0x000fe20001f44270 */
[----:B------:R-:W-:Y:S03]  /*1f70*/  BSSY B1, `(.L_x_31) ;  /* 0x0000012000017945 */ /* 0x000fe60003800000 */
[----:B------:R-:W-:-:S03]  /*1f80*/  IADD3 R163, R165, R163, RZ ;  /* 0x000000a3a5a37210 */ /* 0x000fc60007ffe0ff */
[----:B------:R-:W-:-:S04]  /*1f90*/  IMAD.WIDE.U32 R162, R23, R12, R162 ;  /* 0x0000000c17a27225 */ /* 0x000fc800078e00a2 */
[----:B--2---:R-:W-:-:S04]  /*1fa0*/  IMAD.U32 R158, R153, 0x10000, RZ ;  /* 0x00010000999e7824 */ /* 0x004fc800078e00ff */
[----:B------:R-:W-:Y:S01]  /*1fb0*/  FMUL R159, R158, R155 ;  /* 0x0000009b9e9f7220 */ /* 0x000fe20000400000 */
[----:B------:R-:W-:-:S03]  /*1fc0*/  LEA R158, P0, R166, UR4, 0x1 ;  /* 0x00000004a69e7c11 */ /* 0x000fc6000f8008ff */
[----:B------:R-:W-:Y:S01]  /*1fd0*/  FFMA R159, R88, R154, R159 ;  /* 0x0000009a589f7223 */ /* 0x000fe2000000009f */
[----:B------:R-:W-:-:S04]  /*1fe0*/  IMAD.IADD R88, R13, 0x1, R163 ;  /* 0x000000010d587824 */ /* 0x000fc800078e02a3 */
[----:B------:R-:W-:Y:S02]  /*1ff0*/  F2FP.BF16.F32.PACK_AB R161, RZ, R159 ;  /* 0x0000009fffa1723e */ /* 0x000fe400000010ff */
[----:B------:R-:W-:Y:S02]  /*2000*/  LEA.HI.X R159, R166, UR5, R169, 0x1, P0 ;  /* 0x00000005a69f7c11 */ /* 0x000fe400080f0ca9 */
[----:B------:R-:W-:Y:S02]  /*2010*/  PRMT R163, R161, 0x7610, R163 ;  /* 0x00007610a1a37816 */ /* 0x000fe400000000a3 */
[----:B------:R-:W-:-:S03]  /*2020*/  LEA R160, P0, R162, R10, 0x1 ;  /* 0x0000000aa2a07211 */ /* 0x000fc600078008ff */
[----:B------:R0:W-:Y:S01]  /*2030*/  @P1 STG.E.U16 desc[UR36][R158.64], R163 ;  /* 0x000000a39e001986 */ /* 0x0001e2000c101524 */
[----:B------:R-:W-:Y:S01]  /*2040*/  LEA.HI.X R161, R162, R11, R88, 0x1, P0 ;  /* 0x0000000ba2a17211 */ /* 0x000fe200000f0c58 */
[C---:B------:R-:W-:Y:S01]  /*2050*/  IMAD.SHL.U32 R162, R14.reuse, 0x8, RZ ;  /* 0x000000080ea27824 */ /* 0x040fe200078e00ff */
[----:B0-----:R-:W-:Y:S01]  /*2060*/  SHF.L.U64.HI R163, R14, 0x3, R15 ;  /* 0x000000030ea37819 */ /* 0x001fe2000001020f */
[----:B------:R-:W-:Y:S06]  /*2070*/  @!P2 BRA `(.L_x_32) ;  /* 0x000000000004a947 */ /* 0x000fec0003800000 */
[----:B------:R0:W5:Y:S02]  /*2080*/  LDG.E.LTC128B.U16 R153, desc[UR36][R160.64+0x2] ;  /* 0x00000224a0997981 */ /* 0x000164000c1e1520 */
.L_x_32:
[----:B------:R-:W-:Y:S05]  /*2090*/  BSYNC B1 ;  /* 0x0000000000017941 */ /* 0x000fea0003800000 */
.L_x_31:
[----:B------:R-:W-:Y:S01]  /*20a0*/  IMAD.WIDE.U32 R168, R8, R14, R162 ;  /* 0x0000000e08a87225 */ /* 0x000fe200078e00a2 */
[----:B------:R-:W-:Y:S02]  /*20b0*/  ISETP.GT.AND P0, PT, R3, 0x8, PT ;  /* 0x000000080300780c */ /* 0x000fe40003f04270 */
[C---:B-----5:R-:W-:Y:S01]  /*20c0*/  PRMT R170, R153.reuse, 0x7610, R170 ;  /* 0x0000761099aa7816 */ /* 0x060fe200000000aa */
[----:B------:R-:W-:Y:S01]  /*20d0*/  IMAD.U32 R88, R153, 0x10000, RZ ;  /* 0x0001000099587824 */ /* 0x000fe200078e00ff */
[----:B------:R-:W-:Y:S01]  /*20e0*/  ISETP.GT.AND P1, PT, R0, RZ, P0 ;  /* 0x000000ff0000720c */ /* 0x000fe20000724270 */
[----:B------:R-:W-:Y:S01]  /*20f0*/  IMAD.IADD R169, R165, 0x1, R169 ;  /* 0x00000001a5a97824 */ /* 0x000fe200078e02a9 */
[----:B------:R-:W-:Y:S01]  /*2100*/  IADD3 R165, P4, R20, R168, RZ ;  /* 0x000000a814a57210 */ /* 0x000fe20007f9e0ff */
[----:B------:R-:W-:-:S04]  /*2110*/  FMUL R88, R88, R155 ;  /* 0x0000009b58587220 */ /* 0x000fc80000400000 */
[----:B------:R-:W-:Y:S01]  /*2120*/  FFMA R89, R89, R154, R88 ;  /* 0x0000009a59597223 */ /* 0x000fe20000000058 */
[----:B------:R-:W-:Y:S01]  /*2130*/  IMAD.X R166, R169, 0x1, R157, P4 ;  /* 0x00000001a9a67824 */ /* 0x000fe200020e069d */
[----:B------:R-:W-:-:S03]  /*2140*/  LEA R88, P4, R165, R10, 0x1 ;  /* 0x0000000aa5587211 */ /* 0x000fc600078808ff */
[----:B------:R-:W-:Y:S02]  /*2150*/  F2FP.BF16.F32.PACK_AB R167, RZ, R89 ;  /* 0x00000059ffa7723e */ /* 0x000fe400000010ff */
[----:B------:R-:W-:-:S03]  /*2160*/  LEA.HI.X R89, R165, R11, R166, 0x1, P4 ;  /* 0x0000000ba5597211 */ /* 0x000fc600020f0ca6 */
[----:B------:R1:W-:Y:S04]  /*2170*/  @P2 STG.E.U16 desc[UR36][R158.64+0x2], R167 ;  /* 0x000002a79e002986 */ /* 0x0003e8000c101524 */
[----:B------:R2:W3:Y:S01]  /*2180*/  @P1 LDG.E.LTC128B.U16 R170, desc[UR36][R88.64] ;  /* 0x0000002458aa1981 */ /* 0x0004e2000c1e1520 */
[----:B------:R-:W-:Y:S01]  /*2190*/  IMAD.SHL.U32 R153, R6, 0x10, RZ ;  /* 0x0000001006997824 */ /* 0x000fe200078e00ff */
[----:B------:R-:W-:Y:S01]  /*21a0*/  IADD3 R168, P2, R4, R168, RZ ;  /* 0x000000a804a87210 */ /* 0x000fe20007f5e0ff */
[----:B------:R-:W-:Y:S04]  /*21b0*/  BSSY B1, `(.L_x_33) ;  /* 0x0000011000017945 */ /* 0x000fe80003800000 */
[----:B------:R-:W-:Y:S01]  /*21c0*/  IMAD.X R169, R5, 0x1, R169, P2 ;  /* 0x0000000105a97824 */ /* 0x000fe200010e06a9 */
[----:B------:R-:W-:Y:S01]  /*21d0*/  ISETP.GT.AND P2, PT, R0, 0x1, P0 ;  /* 0x000000010000780c */ /* 0x000fe20000744270 */
[----:B------:R-:W-:-:S04]  /*21e0*/  IMAD.WIDE.U32 R168, R23, R12, R168 ;  /* 0x0000000c17a87225 */ /* 0x000fc800078e00a8 */
[----:B------:R-:W-:Y:S01]  /*21f0*/  IMAD.IADD R169, R13, 0x1, R169 ;  /* 0x000000010da97824 */ /* 0x000fe200078e02a9 */
[----:B--2---:R-:W-:-:S04]  /*2200*/  LEA R88, P5, R168, R10, 0x1 ;  /* 0x0000000aa8587211 */ /* 0x004fc800078a08ff */
[----:B------:R-:W-:Y:S01]  /*2210*/  LEA.HI.X R89, R168, R11, R169, 0x1, P5 ;  /* 0x0000000ba8597211 */ /* 0x000fe200028f0ca9 */
[----:B---3--:R-:W-:-:S04]  /*2220*/  IMAD.U32 R166, R170, 0x10000, RZ ;  /* 0x00010000aaa67824 */ /* 0x008fc800078e00ff */
[----:B------:R-:W-:Y:S01]  /*2230*/  FMUL R165, R166, R155 ;  /* 0x0000009ba6a57220 */ /* 0x000fe20000400000 */
[----:B------:R-:W-:-:S03]  /*2240*/  IADD3 R166, P4, R153, R158, RZ ;  /* 0x0000009e99a67210 */ /* 0x000fc60007f9e0ff */
[----:B------:R-:W-:Y:S01]  /*2250*/  FFMA R90, R90, R154, R165 ;  /* 0x0000009a5a5a7223 */ /* 0x000fe200000000a5 */
[----:B------:R-:W-:-:S04]  /*2260*/  SHF.L.U64.HI R165, R6, 0x4, R7 ;  /* 0x0000000406a57819 */ /* 0x000fc80000010207 */
[----:B------:R-:W-:Y:S01]  /*2270*/  F2FP.BF16.F32.PACK_AB R90, RZ, R90 ;  /* 0x0000005aff5a723e */ /* 0x000fe200000010ff */
[----:B-1----:R-:W-:-:S05]  /*2280*/  IMAD.X R167, R165, 0x1, R159, P4 ;  /* 0x00000001a5a77824 */ /* 0x002fca00020e069f */
[----:B------:R1:W-:Y:S01]  /*2290*/  @P1 STG.E.U16 desc[UR36][R166.64], R90 ;  /* 0x0000005aa6001986 */ /* 0x0003e2000c101524 */
[----:B------:R-:W-:Y:S05]  /*22a0*/  @!P2 BRA `(.L_x_34) ;  /* 0x000000000004a947 */ /* 0x000fea0003800000 */
[----:B------:R2:W5:Y:S02]  /*22b0*/  LDG.E.LTC128B.U16 R170, desc[UR36][R88.64+0x2] ;  /* 0x0000022458aa7981 */ /* 0x000564000c1e1520 */
.L_x_34:
[----:B------:R-:W-:Y:S05]  /*22c0*/  BSYNC B1 ;  /* 0x0000000000017941 */ /* 0x000fea0003800000 */
.L_x_33:
[----:B-1---5:R-:W-:Y:S01]  /*22d0*/  IMAD.U32 R90, R170, 0x10000, RZ ;  /* 0x00010000aa5a7824 */ /* 0x022fe200078e00ff */
[----:B------:R-:W-:Y:S01]  /*22e0*/  ISETP.GT.AND P1, PT, R0, 0x8, P3 ;  /* 0x000000080000780c */ /* 0x000fe20001f24270 */
[----:B------:R-:W-:Y:S02]  /*22f0*/  BSSY B1, `(.L_x_35) ;  /* 0x000000a000017945 */ /* 0x000fe40003800000 */
[----:B------:R-:W-:-:S04]  /*2300*/  FMUL R90, R90, R155 ;  /* 0x0000009b5a5a7220 */ /* 0x000fc80000400000 */
[----:B------:R-:W-:Y:S01]  /*2310*/  FFMA R90, R91, R154, R90 ;  /* 0x0000009a5b5a7223 */ /* 0x000fe2000000005a */
[----:B------:R-:W-:-:S04]  /*2320*/  @P2 IMAD.MOV.U32 R91, RZ, RZ, R167 ;  /* 0x000000ffff5b2224 */ /* 0x000fc800078e00a7 */
[----:B------:R-:W-:-:S04]  /*2330*/  F2FP.BF16.F32.PACK_AB R90, RZ, R90 ;  /* 0x0000005aff5a723e */ /* 0x000fc800000010ff */
[----:B------:R-:W-:Y:S02]  /*2340*/  PRMT R168, R90, 0x7610, R168 ;  /* 0x000076105aa87816 */ /* 0x000fe400000000a8 */
[----:B------:R-:W-:-:S05]  /*2350*/  @P2 MOV R90, R166 ;  /* 0x000000a6005a2202 */ /* 0x000fca0000000f00 */
[----:B------:R1:W-:Y:S01]  /*2360*/  @P2 STG.E.U16 desc[UR36][R90.64+0x2], R168 ;  /* 0x000002a85a002986 */ /* 0x0003e2000c101524 */
[----:B------:R-:W-:Y:S05]  /*2370*/  @!P1 BRA `(.L_x_36) ;  /* 0x0000000000049947 */ /* 0x000fea0003800000 */
[----:B------:R3:W5:Y:S02]  /*2380*/  LDG.E.LTC128B.U16 R170, desc[UR36][R160.64+0x10] ;  /* 0x00001024a0aa7981 */ /* 0x000764000c1e1520 */
.L_x_36:
[----:B------:R-:W-:Y:S05]  /*2390*/  BSYNC B1 ;  /* 0x0000000000017941 */ /* 0x000fea0003800000 */
.L_x_35:
[----:B-1---5:R-:W-:Y:S01]  /*23a0*/  IMAD.U32 R90, R170, 0x10000, RZ ;  /* 0x00010000aa5a7824 */ /* 0x022fe200078e00ff */
[----:B------:R-:W-:Y:S01]  /*23b0*/  ISETP.GT.AND P2, PT, R0, 0x9, P3 ;  /* 0x000000090000780c */ /* 0x000fe20001f44270 */
[----:B------:R-:W-:Y:S02]  /*23c0*/  BSSY B1, `(.L_x_37) ;  /* 0x000000a000017945 */ /* 0x000fe40003800000 */
[----:B------:R-:W-:Y:S01]  /*23d0*/  FMUL R91, R90, R155 ;  /* 0x0000009b5a5b7220 */ /* 0x000fe20000400000 */
[----:B------:R-:W-:-:S03]  /*23e0*/  @P1 IMAD.MOV.U32 R90, RZ, RZ, R158 ;  /* 0x000000ffff5a1224 */ /* 0x000fc600078e009e */
[----:B------:R-:W-:-:S05]  /*23f0*/  FFMA R91, R92, R154, R91 ;  /* 0x0000009a5c5b7223 */ /* 0x000fca000000005b */
[----:B------:R-:W-:-:S04]  /*2400*/  F2FP.BF16.F32.PACK_AB R91, RZ, R91 ;  /* 0x0000005bff5b723e */ /* 0x000fc800000010ff */
[----:B------:R-:W-:Y:S01]  /*2410*/  PRMT R92, R91, 0x7610, R92 ;  /* 0x000076105b5c7816 */ /* 0x000fe2000000005c */
[----:B------:R-:W-:-:S05]  /*2420*/  @P1 IMAD.MOV.U32 R91, RZ, RZ, R159 ;  /* 0x000000ffff5b1224 */ /* 0x000fca00078e009f */
[----:B------:R1:W-:Y:S01]  /*2430*/  @P1 STG.E.U16 desc[UR36][R90.64+0x10], R92 ;  /* 0x0000105c5a001986 */ /* 0x0003e2000c101524 */
[----:B------:R-:W-:Y:S05]  /*2440*/  @!P2 BRA `(.L_x_38) ;  /* 0x000000000004a947 */ /* 0x000fea0003800000 */
[----:B------:R4:W5:Y:S02]  /*2450*/  LDG.E.LTC128B.U16 R170, desc[UR36][R160.64+0x12] ;  /* 0x00001224a0aa7981 */ /* 0x000964000c1e1520 */
.L_x_38:
[----:B------:R-:W-:Y:S05]  /*2460*/  BSYNC B1 ;  /* 0x0000000000017941 */ /* 0x000fea0003800000 */
.L_x_37:
[----:B-1---5:R-:W-:Y:S01]  /*2470*/  IMAD.U32 R90, R170, 0x10000, RZ ;  /* 0x00010000aa5a7824 */ /* 0x022fe200078e00ff */
[----:B------:R-:W-:Y:S01]  /*2480*/  ISETP.GT.AND P1, PT, R0, 0x8, P0 ;  /* 0x000000080000780c */ /* 0x000fe20000724270 */
[----:B------:R-:W-:Y:S01]  /*2490*/  @P2 IMAD.MOV.U32 R91, RZ, RZ, R159 ;  /* 0x000000ffff5b2224 */ /* 0x000fe200078e009f */
[----:B------:R-:W-:Y:S01]  /*24a0*/  BSSY B1, `(.L_x_39) ;  /* 0x0000009000017945 */ /* 0x000fe20003800000 */
[----:B------:R-:W-:-:S04]  /*24b0*/  FMUL R90, R90, R155 ;  /* 0x0000009b5a5a7220 */ /* 0x000fc80000400000 */
[----:B------:R-:W-:-:S05]  /*24c0*/  FFMA R90, R93, R154, R90 ;  /* 0x0000009a5d5a7223 */ /* 0x000fca000000005a */
[----:B------:R-:W-:-:S04]  /*24d0*/  F2FP.BF16.F32.PACK_AB R90, RZ, R90 ;  /* 0x0000005aff5a723e */ /* 0x000fc800000010ff */
[----:B------:R-:W-:Y:S01]  /*24e0*/  PRMT R92, R90, 0x7610, R92 ;  /* 0x000076105a5c7816 */ /* 0x000fe2000000005c */
[----:B------:R-:W-:-:S05]  /*24f0*/  @P2 IMAD.MOV.U32 R90, RZ, RZ, R158 ;  /* 0x000000ffff5a2224 */ /* 0x000fca00078e009e */
[----:B------:R1:W-:Y:S01]  /*2500*/  @P2 STG.E.U16 desc[UR36][R90.64+0x12], R92 ;  /* 0x0000125c5a002986 */ /* 0x0003e2000c101524 */
[----:B------:R-:W-:Y:S05]  /*2510*/  @!P1 BRA `(.L_x_40) ;  /* 0x0000000000049947 */ /* 0x000fea0003800000 */
[----:B------:R0:W5:Y:S02]  /*2520*/  LDG.E.LTC128B.U16 R170, desc[UR36][R88.64+0x10] ;  /* 0x0000102458aa7981 */ /* 0x000164000c1e1520 */
.L_x_40:
[----:B------:R-:W-:Y:S05]  /*2530*/  BSYNC B1 ;  /* 0x0000000000017941 */ /* 0x000fea0003800000 */
.L_x_39:
        /* <DEDUP_REMOVED lines=12> */
.L_x_42:
[----:B------:R-:W-:Y:S05]  /*2600*/  BSYNC B1 ;  /* 0x0000000000017941 */ /* 0x000fea0003800000 */
.L_x_41:
[----:B-1---5:R-:W-:Y:S01]  /*2610*/  IMAD.U32 R90, R170, 0x10000, RZ ;  /* 0x00010000aa5a7824 */ /* 0x022fe200078e00ff */
[----:B------:R-:W-:Y:S01]  /*2620*/  ISETP.GT.AND P1, PT, R0, 0x10, P3 ;  /* 0x000000100000780c */ /* 0x000fe20001f24270 */
[----:B------:R-:W-:Y:S01]  /*2630*/  @P2 IMAD.MOV.U32 R91, RZ, RZ, R167 ;  /* 0x000000ffff5b2224 */ /* 0x000fe200078e00a7 */
[----:B------:R-:W-:Y:S01]  /*2640*/  BSSY B1, `(.L_x_43) ;  /* 0x0000009000017945 */ /* 0x000fe20003800000 */
[----:B------:R-:W-:-:S04]  /*2650*/  FMUL R90, R90, R155 ;  /* 0x0000009b5a5a7220 */ /* 0x000fc80000400000 */
[----:B------:R-:W-:-:S05]  /*2660*/  FFMA R90, R95, R154, R90 ;  /* 0x0000009a5f5a7223 */ /* 0x000fca000000005a */
[----:B------:R-:W-:-:S04]  /*2670*/  F2FP.BF16.F32.PACK_AB R90, RZ, R90 ;  /* 0x0000005aff5a723e */ /* 0x000fc800000010ff */
[----:B------:R-:W-:Y:S02]  /*2680*/  PRMT R92, R90, 0x7610, R92 ;  /* 0x000076105a5c7816 */ /* 0x000fe4000000005c */
[----:B------:R-:W-:-:S05]  /*2690*/  @P2 MOV R90, R166 ;  /* 0x000000a6005a2202 */ /* 0x000fca0000000f00 */
[----:B------:R1:W-:Y:S01]  /*26a0*/  @P2 STG.E.U16 desc[UR36][R90.64+0x12], R92 ;  /* 0x0000125c5a002986 */ /* 0x0003e2000c101524 */
[----:B------:R-:W-:Y:S05]  /*26b0*/  @!P1 BRA `(.L_x_44) ;  /* 0x0000000000049947 */ /* 0x000fea0003800000 */
[----:B------:R0:W5:Y:S02]  /*26c0*/  LDG.E.LTC128B.U16 R170, desc[UR36][R160.64+0x20] ;  /* 0x00002024a0aa7981 */ /* 0x000164000c1e1520 */
.L_x_44:
[----:B------:R-:W-:Y:S05]  /*26d0*/  BSYNC B1 ;  /* 0x0000000000017941 */ /* 0x000fea0003800000 */
.L_x_43:
        /* <DEDUP_REMOVED lines=12> */
.L_x_46:
[----:B------:R-:W-:Y:S05]  /*27a0*/  BSYNC B1 ;  /* 0x0000000000017941 */ /* 0x000fea0003800000 */
.L_x_45:
        /* <DEDUP_REMOVED lines=12> */
.L_x_48:
[----:B------:R-:W-:Y:S05]  /*2870*/  BSYNC B1 ;  /* 0x0000000000017941 */ /* 0x000fea0003800000 */
.L_x_47:
        /* <DEDUP_REMOVED lines=12> */
.L_x_50:
[----:B------:R-:W-:Y:S05]  /*2940*/  BSYNC B1 ;  /* 0x0000000000017941 */ /* 0x000fea0003800000 */
.L_x_49:
        /* <DEDUP_REMOVED lines=12> */
.L_x_52:
[----:B------:R-:W-:Y:S05]  /*2a10*/  BSYNC B1 ;  /* 0x0000000000017941 */ /* 0x000fea0003800000 */
.L_x_51:
        /* <DEDUP_REMOVED lines=12> */
.L_x_54:
[----:B------:R-:W-:Y:S05]  /*2ae0*/  BSYNC B1 ;  /* 0x0000000000017941 */ /* 0x000fea0003800000 */
.L_x_53:
        /* <DEDUP_REMOVED lines=12> */
.L_x_56:
[----:B------:R-:W-:Y:S05]  /*2bb0*/  BSYNC B1 ;  /* 0x0000000000017941 */ /* 0x000fea0003800000 */
.L_x_55:
        /* <DEDUP_REMOVED lines=12> */
.L_x_58:
[----:B------:R-:W-:Y:S05]  /*2c80*/  BSYNC B1 ;  /* 0x0000000000017941 */ /* 0x000fea0003800000 */
.L_x_57:
        /* <DEDUP_REMOVED lines=12> */
.L_x_60:
[----:B------:R-:W-:Y:S05]  /*2d50*/  BSYNC B1 ;  /* 0x0000000000017941 */ /* 0x000fea0003800000 */
.L_x_59:
        /* <DEDUP_REMOVED lines=12> */
.L_x_62:
[----:B------:R-:W-:Y:S05]  /*2e20*/  BSYNC B1 ;  /* 0x0000000000017941 */ /* 0x000fea0003800000 */
.L_x_61:
        /* <DEDUP_REMOVED lines=12> */
.L_x_64:
[----:B------:R-:W-:Y:S05]  /*2ef0*/  BSYNC B1 ;  /* 0x0000000000017941 */ /* 0x000fea0003800000 */
.L_x_63:
        /* <DEDUP_REMOVED lines=12> */
.L_x_66:
[----:B------:R-:W-:Y:S05]  /*2fc0*/  BSYNC B1 ;  /* 0x0000000000017941 */ /* 0x000fea0003800000 */
.L_x_65:
        /* <DEDUP_REMOVED lines=12> */
.L_x_68:
[----:B------:R-:W-:Y:S05]  /*3090*/  BSYNC B1 ;  /* 0x0000000000017941 */ /* 0x000fea0003800000 */
.L_x_67:
        /* <DEDUP_REMOVED lines=12> */
.L_x_70:
[----:B------:R-:W-:Y:S05]  /*3160*/  BSYNC B1 ;  /* 0x0000000000017941 */ /* 0x000fea0003800000 */
.L_x_69:
        /* <DEDUP_REMOVED lines=12> */
.L_x_72:
[----:B------:R-:W-:Y:S05]  /*3230*/  BSYNC B1 ;  /* 0x0000000000017941 */ /* 0x000fea0003800000 */
.L_x_71:
        /* <DEDUP_REMOVED lines=12> */
.L_x_74:
[----:B------:R-:W-:Y:S05]  /*3300*/  BSYNC B1 ;  /* 0x0000000000017941 */ /* 0x000fea0003800000 */
.L_x_73:
        /* <DEDUP_REMOVED lines=12> */
.L_x_76:
[----:B------:R-:W-:Y:S05]  /*33d0*/  BSYNC B1 ;  /* 0x0000000000017941 */ /* 0x000fea0003800000 */
.L_x_75:
        /* <DEDUP_REMOVED lines=12> */
.L_x_78:
[----:B------:R-:W-:Y:S05]  /*34a0*/  BSYNC B1 ;  /* 0x0000000000017941 */ /* 0x000fea0003800000 */
.L_x_77:
        /* <DEDUP_REMOVED lines=12> */
.L_x_80:
[----:B------:R-:W-:Y:S05]  /*3570*/  BSYNC B1 ;  /* 0x0000000000017941 */ /* 0x000fea0003800000 */
.L_x_79:
        /* <DEDUP_REMOVED lines=12> */
.L_x_82:
[----:B------:R-:W-:Y:S05]  /*3640*/  BSYNC B1 ;  /* 0x0000000000017941 */ /* 0x000fea0003800000 */
.L_x_81:
        /* <DEDUP_REMOVED lines=12> */
.L_x_84:
[----:B------:R-:W-:Y:S05]  /*3710*/  BSYNC B1 ;  /* 0x0000000000017941 */ /* 0x000fea0003800000 */
.L_x_83:
        /* <DEDUP_REMOVED lines=12> */
.L_x_86:
[----:B------:R-:W-:Y:S05]  /*37e0*/  BSYNC B1 ;  /* 0x0000000000017941 */ /* 0x000fea0003800000 */
.L_x_85:
        /* <DEDUP_REMOVED lines=12> */
.L_x_88:
[----:B------:R-:W-:Y:S05]  /*38b0*/  BSYNC B1 ;  /* 0x0000000000017941 */ /* 0x000fea0003800000 */
.L_x_87:
        /* <DEDUP_REMOVED lines=12> */
.L_x_90:
[----:B------:R-:W-:Y:S05]  /*3980*/  BSYNC B1 ;  /* 0x0000000000017941 */ /* 0x000fea0003800000 */
.L_x_89:
        /* <DEDUP_REMOVED lines=12> */
.L_x_92:
[----:B------:R-:W-:Y:S05]  /*3a50*/  BSYNC B1 ;  /* 0x0000000000017941 */ /* 0x000fea0003800000 */
.L_x_91:
        /* <DEDUP_REMOVED lines=12> */
.L_x_94:
[----:B------:R-:W-:Y:S05]  /*3b20*/  BSYNC B1 ;  /* 0x0000000000017941 */ /* 0x000fea0003800000 */
.L_x_93:
        /* <DEDUP_REMOVED lines=12> */
.L_x_96:
[----:B------:R-:W-:Y:S05]  /*3bf0*/  BSYNC B1 ;  /* 0x0000000000017941 */ /* 0x000fea0003800000 */
.L_x_95:
        /* <DEDUP_REMOVED lines=12> */
.L_x_98:
[----:B------:R-:W-:Y:S05]  /*3cc0*/  BSYNC B1 ;  /* 0x0000000000017941 */ /* 0x000fea0003800000 */
.L_x_97:
        /* <DEDUP_REMOVED lines=12> */
.L_x_100:
[----:B------:R-:W-:Y:S05]  /*3d90*/  BSYNC B1 ;  /* 0x0000000000017941 */ /* 0x000fea0003800000 */
.L_x_99:
        /* <DEDUP_REMOVED lines=12> */
.L_x_102:
[----:B------:R-:W-:Y:S05]  /*3e60*/  BSYNC B1 ;  /* 0x0000000000017941 */ /* 0x000fea0003800000 */
.L_x_101:
        /* <DEDUP_REMOVED lines=12> */
.L_x_104:
[----:B------:R-:W-:Y:S05]  /*3f30*/  BSYNC B1 ;  /* 0x0000000000017941 */ /* 0x000fea0003800000 */
.L_x_103:
        /* <DEDUP_REMOVED lines=12> */
.L_x_106:
[----:B------:R-:W-:Y:S05]  /*4000*/  BSYNC B1 ;  /* 0x0000000000017941 */ /* 0x000fea0003800000 */
.L_x_105:
        /* <DEDUP_REMOVED lines=12> */
.L_x_108:
[----:B------:R-:W-:Y:S05]  /*40d0*/  BSYNC B1 ;  /* 0x0000000000017941 */ /* 0x000fea0003800000 */
.L_x_107:
        /* <DEDUP_REMOVED lines=12> */
.L_x_110:
[----:B------:R-:W-:Y:S05]  /*41a0*/  BSYNC B1 ;  /* 0x0000000000017941 */ /* 0x000fea0003800000 */
.L_x_109:
        /* <DEDUP_REMOVED lines=12> */
.L_x_112:
[----:B------:R-:W-:Y:S05]  /*4270*/  BSYNC B1 ;  /* 0x0000000000017941 */ /* 0x000fea0003800000 */
.L_x_111:
        /* <DEDUP_REMOVED lines=12> */
.L_x_114:
[----:B------:R-:W-:Y:S05]  /*4340*/  BSYNC B1 ;  /* 0x0000000000017941 */ /* 0x000fea0003800000 */
.L_x_113:
        /* <DEDUP_REMOVED lines=12> */
.L_x_116:
[----:B------:R-:W-:Y:S05]  /*4410*/  BSYNC B1 ;  /* 0x0000000000017941 */ /* 0x000fea0003800000 */
.L_x_115:
        /* <DEDUP_REMOVED lines=12> */
.L_x_118:
[----:B------:R-:W-:Y:S05]  /*44e0*/  BSYNC B1 ;  /* 0x0000000000017941 */ /* 0x000fea0003800000 */
.L_x_117:
        /* <DEDUP_REMOVED lines=12> */
.L_x_120:
[----:B------:R-:W-:Y:S05]  /*45b0*/  BSYNC B1 ;  /* 0x0000000000017941 */ /* 0x000fea0003800000 */
.L_x_119:
        /* <DEDUP_REMOVED lines=12> */
.L_x_122:
[----:B------:R-:W-:Y:S05]  /*4680*/  BSYNC B1 ;  /* 0x0000000000017941 */ /* 0x000fea0003800000 */
.L_x_121:
        /* <DEDUP_REMOVED lines=12> */
.L_x_124:
[----:B------:R-:W-:Y:S05]  /*4750*/  BSYNC B1 ;  /* 0x0000000000017941 */ /* 0x000fea0003800000 */
.L_x_123:
        /* <DEDUP_REMOVED lines=12> */
.L_x_126:
[----:B------:R-:W-:Y:S05]  /*4820*/  BSYNC B1 ;  /* 0x0000000000017941 */ /* 0x000fea0003800000 */
.L_x_125:
        /* <DEDUP_REMOVED lines=12> */
.L_x_128:
[----:B------:R-:W-:Y:S05]  /*48f0*/  BSYNC B1 ;  /* 0x0000000000017941 */ /* 0x000fea0003800000 */
.L_x_127:
        /* <DEDUP_REMOVED lines=12> */
.L_x_130:
[----:B------:R-:W-:Y:S05]  /*49c0*/  BSYNC B1 ;  /* 0x0000000000017941 */ /* 0x000fea0003800000 */
.L_x_129:
        /* <DEDUP_REMOVED lines=12> */
.L_x_132:
[----:B------:R-:W-:Y:S05]  /*4a90*/  BSYNC B1 ;  /* 0x0000000000017941 */ /* 0x000fea0003800000 */
.L_x_131:
        /* <DEDUP_REMOVED lines=12> */
.L_x_134:
[----:B------:R-:W-:Y:S05]  /*4b60*/  BSYNC B1 ;  /* 0x0000000000017941 */ /* 0x000fea0003800000 */
.L_x_133:
        /* <DEDUP_REMOVED lines=12> */
.L_x_136:
[----:B------:R-:W-:Y:S05]  /*4c30*/  BSYNC B1 ;  /* 0x0000000000017941 */ /* 0x000fea0003800000 */
.L_x_135:
        /* <DEDUP_REMOVED lines=12> */
.L_x_138:
[----:B------:R-:W-:Y:S05]  /*4d00*/  BSYNC B1 ;  /* 0x0000000000017941 */ /* 0x000fea0003800000 */
.L_x_137:
[----:B-1---5:R-:W-:Y:S01]  /*4d10*/  SHF.L.U32 R90, R170, 0x10, RZ ;  /* 0x00000010aa5a7819 */ /* 0x022fe200000006ff */
[----:B------:R-:W-:Y:S01]  /*4d20*/  @P2 IMAD.MOV.U32 R91, RZ, RZ, R167 ;  /* 0x000000ffff5b2224 */ /* 0x000fe200078e00a7 */
[----:B------:R-:W-:Y:S01]  /*4d30*/  ISETP.GT.AND P1, PT, R0, 0x70, P3 ;  /* 0x000000700000780c */ /* 0x000fe20001f24270 */
[----:B------:R-:W-:Y:S02]  /*4d40*/  BSSY B1, `(.L_x_139) ;  /* 0x0000009000017945 */ /* 0x000fe40003800000 */
        /* <DEDUP_REMOVED lines=8> */
.L_x_140:
[----:B------:R-:W-:Y:S05]  /*4dd0*/  BSYNC B1 ;  /* 0x0000000000017941 */ /* 0x000fea0003800000 */
.L_x_139:
        /* <DEDUP_REMOVED lines=12> */
.L_x_142:
[----:B------:R-:W-:Y:S05]  /*4ea0*/  BSYNC B1 ;  /* 0x0000000000017941 */ /* 0x000fea0003800000 */
.L_x_141:
        /* <DEDUP_REMOVED lines=12> */
.L_x_144:
[----:B------:R-:W-:Y:S05]  /*4f70*/  BSYNC B1 ;  /* 0x0000000000017941 */ /* 0x000fea0003800000 */
.L_x_143:
[----:B-1---5:R-:W-:Y:S01]  /*4f80*/  IMAD.U32 R90, R170, 0x10000, RZ ;  /* 0x00010000aa5a7824 */ /* 0x022fe200078e00ff */
[----:B------:R-:W-:Y:S01]  /*4f90*/  ISETP.GT.AND P2, PT, R0, 0x71, P0 ;  /* 0x000000710000780c */ /* 0x000fe20000744270 */
[----:B------:R-:W-:Y:S02]  /*4fa0*/  BSSY B1, `(.L_x_145) ;  /* 0x000000a000017945 */ /* 0x000fe40003800000 */
[----:B------:R-:W-:Y:S01]  /*4fb0*/  FMUL R91, R90, R155 ;  /* 0x0000009b5a5b7220 */ /* 0x000fe20000400000 */
[----:B------:R-:W-:-:S03]  /*4fc0*/  @P1 IMAD.MOV.U32 R90, RZ, RZ, R166 ;  /* 0x000000ffff5a1224 */ /* 0x000fc600078e00a6 */
[----:B------:R-:W-:-:S05]  /*4fd0*/  FFMA R91, R146, R154, R91 ;  /* 0x0000009a925b7223 */ /* 0x000fca000000005b */
[----:B------:R-:W-:-:S04]  /*4fe0*/  F2FP.BF16.F32.PACK_AB R91, RZ, R91 ;  /* 0x0000005bff5b723e */ /* 0x000fc800000010ff */
[----:B------:R-:W-:Y:S02]  /*4ff0*/  PRMT R92, R91, 0x7610, R92 ;  /* 0x000076105b5c7816 */ /* 0x000fe4000000005c */
[----:B------:R-:W-:-:S05]  /*5000*/  @P1 MOV R91, R167 ;  /* 0x000000a7005b1202 */ /* 0x000fca0000000f00 */
[----:B------:R1:W-:Y:S01]  /*5010*/  @P1 STG.E.U16 desc[UR36][R90.64+0xe0], R92 ;  /* 0x0000e05c5a001986 */ /* 0x0003e2000c101524 */
[----:B------:R-:W-:Y:S05]  /*5020*/  @!P2 BRA `(.L_x_146) ;  /* 0x000000000004a947 */ /* 0x000fea0003800000 */
[----:B------:R0:W5:Y:S02]  /*5030*/  LDG.E.LTC128B.U16 R170, desc[UR36][R88.64+0xe2] ;  /* 0x0000e22458aa7981 */ /* 0x000164000c1e1520 */
.L_x_146:
[----:B------:R-:W-:Y:S05]  /*5040*/  BSYNC B1 ;  /* 0x0000000000017941 */ /* 0x000fea0003800000 */
.L_x_145:
        /* <DEDUP_REMOVED lines=12> */
.L_x_148:
[----:B------:R-:W-:Y:S05]  /*5110*/  BSYNC B1 ;  /* 0x0000000000017941 */ /* 0x000fea0003800000 */
.L_x_147:
        /* <DEDUP_REMOVED lines=12> */
.L_x_150:
[----:B------:R-:W-:Y:S05]  /*51e0*/  BSYNC B1 ;  /* 0x0000000000017941 */ /* 0x000fea0003800000 */
.L_x_149:
        /* <DEDUP_REMOVED lines=12> */
.L_x_152:
[----:B------:R-:W-:Y:S05]  /*52b0*/  BSYNC B1 ;  /* 0x0000000000017941 */ /* 0x000fea0003800000 */
.L_x_151:
[----:B-1---5:R-:W-:Y:S01]  /*52c0*/  IMAD.U32 R90, R170, 0x10000, RZ ;  /* 0x00010000aa5a7824 */ /* 0x022fe200078e00ff */
[----:B------:R-:W-:Y:S01]  /*52d0*/  ISETP.GT.AND P1, PT, R0, 0x79, P0 ;  /* 0x000000790000780c */ /* 0x000fe20000724270 */
[----:B------:R-:W-:Y:S01]  /*52e0*/  BSSY B1, `(.L_x_153) ;  /* 0x000000c000017945 */ /* 0x000fe20003800000 */
[----:B------:R-:W-:Y:S01]  /*52f0*/  IADD3 R99, P0, R8, 0x80, RZ ;  /* 0x0000008008637810 */ /* 0x000fe20007f1e0ff */
[----:B------:R-:W-:Y:S01]  /*5300*/  FMUL R91, R90, R155 ;  /* 0x0000009b5a5b7220 */ /* 0x000fe20000400000 */
[----:B------:R-:W-:-:S03]  /*5310*/  @P2 IMAD.MOV.U32 R8, RZ, RZ, R166 ;  /* 0x000000ffff082224 */ /* 0x000fc600078e00a6 */
[----:B------:R-:W-:-:S05]  /*5320*/  FFMA R91, R150, R154, R91 ;  /* 0x0000009a965b7223 */ /* 0x000fca000000005b */
[----:B------:R-:W-:-:S04]  /*5330*/  F2FP.BF16.F32.PACK_AB R91, RZ, R91 ;  /* 0x0000005bff5b723e */ /* 0x000fc800000010ff */
[----:B------:R-:W-:Y:S02]  /*5340*/  PRMT R90, R91, 0x7610, R90 ;  /* 0x000076105b5a7816 */ /* 0x000fe4000000005a */
[----:B------:R-:W-:Y:S01]  /*5350*/  IADD3.X R91, RZ, R9, RZ, P0, !PT ;  /* 0x00000009ff5b7210 */ /* 0x000fe200007fe4ff */
[----:B------:R-:W-:-:S05]  /*5360*/  @P2 IMAD.MOV.U32 R9, RZ, RZ, R167 ;  /* 0x000000ffff092224 */ /* 0x000fca00078e00a7 */
[----:B------:R1:W-:Y:S01]  /*5370*/  @P2 STG.E.U16 desc[UR36][R8.64+0xf0], R90 ;  /* 0x0000f05a08002986 */ /* 0x0003e2000c101524 */
[----:B------:R-:W-:Y:S05]  /*5380*/  @!P1 BRA `(.L_x_154) ;  /* 0x0000000000049947 */ /* 0x000fea0003800000 */
[----:B------:R0:W5:Y:S02]  /*5390*/  LDG.E.LTC128B.U16 R170, desc[UR36][R88.64+0xf2] ;  /* 0x0000f22458aa7981 */ /* 0x000164000c1e1520 */
.L_x_154:
[----:B------:R-:W-:Y:S05]  /*53a0*/  BSYNC B1 ;  /* 0x0000000000017941 */ /* 0x000fea0003800000 */
.L_x_153:
[----:B-1---5:R-:W-:Y:S01]  /*53b0*/  IMAD.U32 R8, R170, 0x10000, RZ ;  /* 0x00010000aa087824 */ /* 0x022fe200078e00ff */
[----:B------:R-:W-:Y:S01]  /*53c0*/  ISETP.GT.AND P0, PT, R3, 0x80, PT ;  /* 0x000000800300780c */ /* 0x000fe20003f04270 */
[-C--:B------:R-:W-:Y:S02]  /*53d0*/  IMAD R90, R91, R14.reuse, RZ ;  /* 0x0000000e5b5a7224 */ /* 0x080fe400078e02ff */
[----:B0-2---:R-:W-:Y:S01]  /*53e0*/  FMUL R88, R8, R155 ;  /* 0x0000009b08587220 */ /* 0x005fe20000400000 */
[----:B------:R-:W-:Y:S01]  /*53f0*/  IMAD.WIDE.U32 R8, R99, R14, R156 ;  /* 0x0000000e63087225 */ /* 0x000fe200078e009c */
[----:B------:R-:W-:-:S03]  /*5400*/  ISETP.GT.AND P3, PT, R0, RZ, P0 ;  /* 0x000000ff0000720c */ /* 0x000fc60000764270 */
[----:B------:R-:W-:Y:S01]  /*5410*/  FFMA R151, R151, R154, R88 ;  /* 0x0000009a97977223 */ /* 0x000fe20000000058 */
[----:B------:R-:W-:Y:S01]  /*5420*/  IMAD R97, R99, R15, R90 ;  /* 0x0000000f63617224 */ /* 0x000fe200078e025a */
[----:B------:R-:W-:-:S03]  /*5430*/  LEA R88, P2, R8, R10, 0x1 ;  /* 0x0000000a08587211 */ /* 0x000fc600078408ff */
[----:B------:R-:W-:Y:S01]  /*5440*/  IMAD.IADD R9, R9, 0x1, R97 ;  /* 0x0000000109097824 */ /* 0x000fe200078e0261 */
[----:B------:R-:W-:-:S04]  /*5450*/  F2FP.BF16.F32.PACK_AB R151, RZ, R151 ;  /* 0x00000097ff97723e */ /* 0x000fc800000010ff */
[----:B------:R-:W-:Y:S01]  /*5460*/  LEA.HI.X R89, R8, R11, R9, 0x1, P2 ;  /* 0x0000000b08597211 */ /* 0x000fe200010f0c09 */
[----:B------:R0:W-:Y:S04]  /*5470*/  @P1 STG.E.U16 desc[UR36][R166.64+0xf2], R151 ;  /* 0x0000f297a6001986 */ /* 0x0001e8000c101524 */
[----:B------:R-:W2:Y:S01]  /*5480*/  @P3 LDG.E.LTC128B.U16 R170, desc[UR36][R88.64] ;  /* 0x0000002458aa3981 */ /* 0x000ea2000c1e1520 */
[----:B------:R-:W-:Y:S01]  /*5490*/  IMAD.WIDE.U32 R8, R99, R14, R4 ;  /* 0x0000000e63087225 */ /* 0x000fe200078e0004 */
[----:B------:R-:W-:Y:S01]  /*54a0*/  SHF.L.U64.HI R95, R6, 0x8, R7 ;  /* 0x00000008065f7819 */ /* 0x000fe20000010207 */
[----:B------:R-:W-:Y:S01]  /*54b0*/  BSSY B1, `(.L_x_155) ;  /* 0x0000011000017945 */ /* 0x000fe20003800000 */
[----:B------:R-:W-:Y:S01]  /*54c0*/  ISETP.GT.AND P2, PT, R0, 0x1, P0 ;  /* 0x000000010000780c */ /* 0x000fe20000744270 */
[----:B------:R-:W-:-:S02]  /*54d0*/  IMAD.IADD R9, R97, 0x1, R9 ;  /* 0x0000000161097824 */ /* 0x000fc400078e0209 */
[----:B------:R-:W-:Y:S02]  /*54e0*/  IMAD.SHL.U32 R93, R6, 0x100, RZ ;  /* 0x00000100065d7824 */ /* 0x000fe400078e00ff */
[----:B--2---:R-:W-:-:S04]  /*54f0*/  IMAD.U32 R90, R170, 0x10000, RZ ;  /* 0x00010000aa5a7824 */ /* 0x004fc800078e00ff */
[----:B------:R-:W-:Y:S01]  /*5500*/  FMUL R15, R90, R155 ;  /* 0x0000009b5a0f7220 */ /* 0x000fe20000400000 */
[----:B------:R-:W-:Y:S01]  /*5510*/  IMAD.WIDE.U32 R90, R23, R12, R8 ;  /* 0x0000000c175a7225 */ /* 0x000fe200078e0008 */
[----:B------:R-:W-:-:S03]  /*5520*/  IADD3 R8, P1, R93, R158, RZ ;  /* 0x0000009e5d087210 */ /* 0x000fc60007f3e0ff */
[----:B------:R-:W-:Y:S01]  /*5530*/  FFMA R15, R24, R154, R15 ;  /* 0x0000009a180f7223 */ /* 0x000fe2000000000f */
[----:B------:R-:W-:Y:S01]  /*5540*/  IMAD.IADD R7, R13, 0x1, R91 ;  /* 0x000000010d077824 */ /* 0x000fe200078e025b */
[C---:B------:R-:W-:Y:S01]  /*5550*/  LEA R6, P4, R90.reuse, R10, 0x1 ;  /* 0x0000000a5a067211 */ /* 0x040fe200078808ff */
[----:B------:R-:W-:Y:S02]  /*5560*/  IMAD.X R9, R95, 0x1, R159, P1 ;  /* 0x000000015f097824 */ /* 0x000fe400008e069f */
[----:B------:R-:W-:Y:S02]  /*5570*/  F2FP.BF16.F32.PACK_AB R15, RZ, R15 ;  /* 0x0000000fff0f723e */ /* 0x000fe400000010ff */
[----:B------:R-:W-:-:S03]  /*5580*/  LEA.HI.X R7, R90, R11, R7, 0x1, P4 ;  /* 0x0000000b5a077211 */ /* 0x000fc600020f0c07 */
[----:B------:R0:W-:Y:S01]  /*5590*/  @P3 STG.E.U16 desc[UR36][R8.64], R15 ;  /* 0x0000000f08003986 */ /* 0x0001e2000c101524 */
[----:B------:R-:W-:Y:S05]  /*55a0*/  @!P2 BRA `(.L_x_156) ;  /* 0x000000000004a947 */ /* 0x000fea0003800000 */
[----:B------:R1:W5:Y:S02]  /*55b0*/  LDG.E.LTC128B.U16 R170, desc[UR36][R6.64+0x2] ;  /* 0x0000022406aa7981 */ /* 0x000364000c1e1520 */
.L_x_156:
[----:B------:R-:W-:Y:S05]  /*55c0*/  BSYNC B1 ;  /* 0x0000000000017941 */ /* 0x000fea0003800000 */
.L_x_155:
[----:B-----5:R-:W-:Y:S01]  /*55d0*/  IMAD.U32 R24, R170, 0x10000, RZ ;  /* 0x00010000aa187824 */ /* 0x020fe200078e00ff */
[----:B------:R-:W-:Y:S01]  /*55e0*/  ISETP.GT.AND P1, PT, R3, 0x88, PT ;  /* 0x000000880300780c */ /* 0x000fe20003f24270 */
[----:B0-----:R-:W-:Y:S01]  /*55f0*/  IMAD.WIDE.U32 R14, R99, R14, R162 ;  /* 0x0000000e630e7225 */ /* 0x001fe200078e00a2 */
[----:B------:R-:W-:Y:S03]  /*5600*/  BSSY B1, `(.L_x_157) ;  /* 0x000000e000017945 */ /* 0x000fe60003800000 */
[----:B------:R-:W-:Y:S01]  /*5610*/  FMUL R24, R24, R155 ;  /* 0x0000009b18187220 */ /* 0x000fe20000400000 */
[----:B------:R-:W-:Y:S02]  /*5620*/  ISETP.GT.AND P3, PT, R0, RZ, P1 ;  /* 0x000000ff0000720c */ /* 0x000fe40000f64270 */
[----:B------:R-:W-:Y:S01]  /*5630*/  IADD3 R21, P5, R20, R14, RZ ;  /* 0x0000000e14157210 */ /* 0x000fe20007fbe0ff */
[----:B------:R-:W-:Y:S01]  /*5640*/  FFMA R24, R25, R154, R24 ;  /* 0x0000009a19187223 */ /* 0x000fe20000000018 */
[----:B------:R-:W-:-:S02]  /*5650*/  IADD3 R97, R97, R15, RZ ;  /* 0x0000000f61617210 */ /* 0x000fc40007ffe0ff */
[----:B------:R-:W-:Y:S02]  /*5660*/  IADD3 R20, P4, R4, R14, RZ ;  /* 0x0000000e04147210 */ /* 0x000fe40007f9e0ff */
[----:B------:R-:W-:Y:S01]  /*5670*/  F2FP.BF16.F32.PACK_AB R24, RZ, R24 ;  /* 0x00000018ff18723e */ /* 0x000fe200000010ff */
[----:B------:R-:W-:Y:S01]  /*5680*/  IMAD.X R156, R97, 0x1, R157, P5 ;  /* 0x00000001619c7824 */ /* 0x000fe200028e069d */
[----:B------:R-:W-:-:S03]  /*5690*/  LEA R14, P5, R21, R10, 0x1 ;  /* 0x0000000a150e7211 */ /* 0x000fc600078a08ff */
[----:B------:R0:W-:Y:S01]  /*56a0*/  @P2 STG.E.U16 desc[UR36][R8.64+0x2], R24 ;  /* 0x0000021808002986 */ /* 0x0001e2000c101524 */
[----:B------:R-:W-:Y:S01]  /*56b0*/  LEA.HI.X R15, R21, R11, R156, 0x1, P5 ;  /* 0x0000000b150f7211 */ /* 0x000fe200028f0c9c */
[----:B------:R-:W-:Y:S08]  /*56c0*/  @!P3 BRA `(.L_x_158) ;  /* 0x000000000004b947 */ /* 0x000ff00003800000 */
[----:B------:R2:W5:Y:S02]  /*56d0*/  LDG.E.LTC128B.U16 R170, desc[UR36][R14.64] ;  /* 0x000000240eaa7981 */ /* 0x000564000c1e1520 */
.L_x_158:
[----:B------:R-:W-:Y:S05]  /*56e0*/  BSYNC B1 ;  /* 0x0000000000017941 */ /* 0x000fea0003800000 */
.L_x_157:
[----:B-----5:R-:W-:Y:S01]  /*56f0*/  IMAD.U32 R4, R170, 0x10000, RZ ;  /* 0x00010000aa047824 */ /* 0x020fe200078e00ff */
[----:B------:R-:W-:Y:S01]  /*5700*/  ISETP.GT.AND P2, PT, R0, 0x1, P1 ;  /* 0x000000010000780c */ /* 0x000fe20000f44270 */
[----:B------:R-:W-:Y:S01]  /*5710*/  IMAD.X R21, R5, 0x1, R97, P4 ;  /* 0x0000000105157824 */ /* 0x000fe200020e0661 */
[----:B------:R-:W-:Y:S01]  /*5720*/  BSSY B1, `(.L_x_159) ;  /* 0x000000d000017945 */ /* 0x000fe20003800000 */
[----:B------:R-:W-:Y:S01]  /*5730*/  FMUL R3, R4, R155 ;  /* 0x0000009b04037220 */ /* 0x000fe20000400000 */
[----:B------:R-:W-:Y:S01]  /*5740*/  IADD3 R4, P4, R8, R153, RZ ;  /* 0x0000009908047210 */ /* 0x000fe20007f9e0ff */
[----:B--2---:R-:W-:-:S04]  /*5750*/  IMAD.WIDE.U32 R14, R23, R12, R20 ;  /* 0x0000000c170e7225 */ /* 0x004fc800078e0014 */
[----:B------:R-:W-:Y:S01]  /*5760*/  FFMA R3, R26, R154, R3 ;  /* 0x0000009a1a037223 */ /* 0x000fe20000000003 */
[----:B------:R-:W-:Y:S01]  /*5770*/  IMAD.X R5, R9, 0x1, R165, P4 ;  /* 0x0000000109057824 */ /* 0x000fe200020e06a5 */
[----:B------:R-:W-:Y:S01]  /*5780*/  LEA R10, P5, R14, R10, 0x1 ;  /* 0x0000000a0e0a7211 */ /* 0x000fe200078a08ff */
[----:B------:R-:W-:Y:S02]  /*5790*/  IMAD.IADD R13, R13, 0x1, R15 ;  /* 0x000000010d0d7824 */ /* 0x000fe400078e020f */
[----:B------:R-:W-:-:S03]  /*57a0*/  F2FP.BF16.F32.PACK_AB R3, RZ, R3 ;  /* 0x00000003ff03723e */ /* 0x000fc600000010ff */
[----:B------:R-:W-:Y:S02]  /*57b0*/  LEA.HI.X R11, R14, R11, R13, 0x1, P5 ;  /* 0x0000000b0e0b7211 */ /* 0x000fe400028f0c0d */
[----:B------:R2:W-:Y:S01]  /*57c0*/  @P3 STG.E.U16 desc[UR36][R4.64], R3 ;  /* 0x0000000304003986 */ /* 0x0005e2000c101524 */
[----:B------:R-:W-:Y:S05]  /*57d0*/  @!P2 BRA `(.L_x_160) ;  /* 0x000000000004a947 */ /* 0x000fea0003800000 */
[----:B------:R0:W5:Y:S02]  /*57e0*/  LDG.E.LTC128B.U16 R170, desc[UR36][R10.64+0x2] ;  /* 0x000002240aaa7981 */ /* 0x000164000c1e1520 */
.L_x_160:
[----:B------:R-:W-:Y:S05]  /*57f0*/  BSYNC B1 ;  /* 0x0000000000017941 */ /* 0x000fea0003800000 */
.L_x_159:
[----:B-----5:R-:W-:Y:S01]  /*5800*/  IMAD.U32 R12, R170, 0x10000, RZ ;  /* 0x00010000aa0c7824 */ /* 0x020fe200078e00ff */
[----:B------:R-:W-:Y:S01]  /*5810*/  ISETP.GT.AND P3, PT, R0, 0x8, P0 ;  /* 0x000000080000780c */ /* 0x000fe20000764270 */
[----:B------:R-:W-:Y:S02]  /*5820*/  BSSY B1, `(.L_x_161) ;  /* 0x0000007000017945 */ /* 0x000fe40003800000 */
[----:B------:R-:W-:-:S04]  /*5830*/  FMUL R12, R12, R155 ;  /* 0x0000009b0c0c7220 */ /* 0x000fc80000400000 */
[----:B------:R-:W-:-:S05]  /*5840*/  FFMA R12, R27, R154, R12 ;  /* 0x0000009a1b0c7223 */ /* 0x000fca000000000c */
[----:B------:R-:W-:-:S05]  /*5850*/  F2FP.BF16.F32.PACK_AB R12, RZ, R12 ;  /* 0x0000000cff0c723e */ /* 0x000fca00000010ff */
[----:B------:R0:W-:Y:S01]  /*5860*/  @P2 STG.E.U16 desc[UR36][R4.64+0x2], R12 ;  /* 0x0000020c04002986 */ /* 0x0001e2000c101524 */
[----:B------:R-:W-:Y:S05]  /*5870*/  @!P3 BRA `(.L_x_162) ;  /* 0x000000000004b947 */ /* 0x000fea0003800000 */
[----:B------:R0:W5:Y:S02]  /*5880*/  LDG.E.LTC128B.U16 R170, desc[UR36][R6.64+0x10] ;  /* 0x0000102406aa7981 */ /* 0x000164000c1e1520 */
.L_x_162:
[----:B------:R-:W-:Y:S05]  /*5890*/  BSYNC B1 ;  /* 0x0000000000017941 */ /* 0x000fea0003800000 */
.L_x_161:
[----:B0-2--5:R-:W-:Y:S01]  /*58a0*/  IMAD.U32 R4, R170, 0x10000, RZ ;  /* 0x00010000aa047824 */ /* 0x025fe200078e00ff */
[----:B------:R-:W-:Y:S01]  /*58b0*/  ISETP.GT.AND P2, PT, R0, 0x9, P0 ;  /* 0x000000090000780c */ /* 0x000fe20000744270 */
[----:B------:R-:W-:Y:S01]  /*58c0*/  IMAD.MOV.U32 R5, RZ, RZ, R9 ;  /* 0x000000ffff057224 */ /* 0x000fe200078e0009 */
[----:B------:R-:W-:Y:S01]  /*58d0*/  BSSY B1, `(.L_x_163) ;  /* 0x0000008000017945 */ /* 0x000fe20003800000 */
[----:B------:R-:W-:Y:S01]  /*58e0*/  FMUL R3, R4, R155 ;  /* 0x0000009b04037220 */ /* 0x000fe20000400000 */
[----:B------:R-:W-:-:S03]  /*58f0*/  IMAD.MOV.U32 R4, RZ, RZ, R8 ;  /* 0x000000ffff047224 */ /* 0x000fc600078e0008 */
[----:B------:R-:W-:-:S05]  /*5900*/  FFMA R3, R28, R154, R3 ;  /* 0x0000009a1c037223 */ /* 0x000fca0000000003 */
[----:B------:R-:W-:-:S05]  /*5910*/  F2FP.BF16.F32.PACK_AB R3, RZ, R3 ;  /* 0x00000003ff03723e */ /* 0x000fca00000010ff */
[----:B------:R0:W-:Y:S01]  /*5920*/  @P3 STG.E.U16 desc[UR36][R4.64+0x10], R3 ;  /* 0x0000100304003986 */ /* 0x0001e2000c101524 */
[----:B------:R-:W-:Y:S05]  /*5930*/  @!P2 BRA `(.L_x_164) ;  /* 0x000000000004a947 */ /* 0x000fea0003800000 */
[----:B------:R2:W5:Y:S02]  /*5940*/  LDG.E.LTC128B.U16 R170, desc[UR36][R6.64+0x12] ;  /* 0x0000122406aa7981 */ /* 0x000564000c1e1520 */
.L_x_164:
[----:B------:R-:W-:Y:S05]  /*5950*/  BSYNC B1 ;  /* 0x0000000000017941 */ /* 0x000fea0003800000 */
.L_x_163:
        /* <DEDUP_REMOVED lines=9> */
.L_x_166:
[----:B------:R-:W-:Y:S05]  /*59f0*/  BSYNC B1 ;  /* 0x0000000000017941 */ /* 0x000fea0003800000 */
.L_x_165:
[----:B0----5:R-:W-:Y:S01]  /*5a00*/  SHF.L.U32 R12, R170, 0x10, RZ ;  /* 0x00000010aa0c7819 */ /* 0x021fe200000006ff */
[----:B------:R-:W-:Y:S01]  /*5a10*/  BSSY B1, `(.L_x_167) ;  /* 0x000000a000017945 */ /* 0x000fe20003800000 */
[----:B------:R-:W-:Y:S02]  /*5a20*/  IADD3 R8, P3, R153, R8, RZ ;  /* 0x0000000899087210 */ /* 0x000fe40007f7e0ff */
[----:B------:R-:W-:Y:S01]  /*5a30*/  ISETP.GT.AND P2, PT, R0, 0x9, P1 ;  /* 0x000000090000780c */ /* 0x000fe20000f44270 */
[----:B------:R-:W-:Y:S02]  /*5a40*/  FMUL R3, R12, R155 ;  /* 0x0000009b0c037220 */ /* 0x000fe40000400000 */
[----:B------:R-:W-:Y:S02]  /*5a50*/  IMAD.X R9, R165, 0x1, R9, P3 ;  /* 0x00000001a5097824 */ /* 0x000fe400018e0609 */
[----:B------:R-:W-:-:S05]  /*5a60*/  FFMA R3, R30, R154, R3 ;  /* 0x0000009a1e037223 */ /* 0x000fca0000000003 */
[----:B------:R-:W-:-:S05]  /*5a70*/  F2FP.BF16.F32.PACK_AB R3, RZ, R3 ;  /* 0x00000003ff03723e */ /* 0x000fca00000010ff */
[----:B------:R0:W-:Y:S01]  /*5a80*/  @P4 STG.E.U16 desc[UR36][R8.64+0x10], R3 ;  /* 0x0000100308004986 */ /* 0x0001e2000c101524 */
[----:B------:R-:W-:Y:S05]  /*5a90*/  @!P2 BRA `(.L_x_168) ;  /* 0x000000000004a947 */ /* 0x000fea0003800000 */
[----:B------:R0:W5:Y:S02]  /*5aa0*/  LDG.E.LTC128B.U16 R170, desc[UR36][R10.64+0x12] ;  /* 0x000012240aaa7981 */ /* 0x000164000c1e1520 */
.L_x_168:
[----:B------:R-:W-:Y:S05]  /*5ab0*/  BSYNC B1 ;  /* 0x0000000000017941 */ /* 0x000fea0003800000 */
.L_x_167:
[----:B0----5:R-:W-:Y:S01]  /*5ac0*/  IMAD.U32 R8, R170, 0x10000, RZ ;  /* 0x00010000aa087824 */ /* 0x021fe200078e00ff */
[----:B------:R-:W-:Y:S01]  /*5ad0*/  ISETP.GT.AND P3, PT, R0, 0x10, P0 ;  /* 0x000000100000780c */ /* 0x000fe20000764270 */
[----:B------:R-:W-:Y:S02]  /*5ae0*/  BSSY B1, `(.L_x_169) ;  /* 0x0000009000017945 */ /* 0x000fe40003800000 */
[----:B------:R-:W-:-:S04]  /*5af0*/  FMUL R8, R8, R155 ;  /* 0x0000009b08087220 */ /* 0x000fc80000400000 */
[----:B------:R-:W-:Y:S01]  /*5b00*/  FFMA R31, R31, R154, R8 ;  /* 0x0000009a1f1f7223 */ /* 0x000fe20000000008 */
[----:B------:R-:W-:-:S04]  /*5b10*/  IADD3 R8, P4, P5, R153, R158, R93 ;  /* 0x0000009e99087210 */ /* 0x000fc80007d9e05d */
[----:B------:R-:W-:Y:S02]  /*5b20*/  F2FP.BF16.F32.PACK_AB R31, RZ, R31 ;  /* 0x0000001fff1f723e */ /* 0x000fe400000010ff */
[----:B------:R-:W-:-:S05]  /*5b30*/  IADD3.X R9, R165, R159, R95, P4, P5 ;  /* 0x0000009fa5097210 */ /* 0x000fca00027ea45f */
[----:B------:R0:W-:Y:S01]  /*5b40*/  @P2 STG.E.U16 desc[UR36][R8.64+0x12], R31 ;  /* 0x0000121f08002986 */ /* 0x0001e2000c101524 */
[----:B------:R-:W-:Y:S05]  /*5b50*/  @!P3 BRA `(.L_x_170) ;  /* 0x000000000004b947 */ /* 0x000fea0003800000 */
[----:B------:R0:W5:Y:S02]  /*5b60*/  LDG.E.LTC128B.U16 R170, desc[UR36][R6.64+0x20] ;  /* 0x0000202406aa7981 */ /* 0x000164000c1e1520 */
.L_x_170:
[----:B------:R-:W-:Y:S05]  /*5b70*/  BSYNC B1 ;  /* 0x0000000000017941 */ /* 0x000fea0003800000 */
.L_x_169:
        /* <DEDUP_REMOVED lines=9> */
.L_x_172:
[----:B------:R-:W-:Y:S05]  /*5c10*/  BSYNC B1 ;  /* 0x0000000000017941 */ /* 0x000fea0003800000 */
.L_x_171:
        /* <DEDUP_REMOVED lines=9> */
.L_x_174:
[----:B------:R-:W-:Y:S05]  /*5cb0*/  BSYNC B1 ;  /* 0x0000000000017941 */ /* 0x000fea0003800000 */
.L_x_173:
[----:B0----5:R-:W-:Y:S01]  /*5cc0*/  IMAD.U32 R12, R170, 0x10000, RZ ;  /* 0x00010000aa0c7824 */ /* 0x021fe200078e00ff */
        /* <DEDUP_REMOVED lines=8> */
.L_x_176:
[----:B------:R-:W-:Y:S05]  /*5d50*/  BSYNC B1 ;  /* 0x0000000000017941 */ /* 0x000fea0003800000 */
.L_x_175:
        /* <DEDUP_REMOVED lines=9> */
.L_x_178:
[----:B------:R-:W-:Y:S05]  /*5df0*/  BSYNC B1 ;  /* 0x0000000000017941 */ /* 0x000fea0003800000 */
.L_x_177:
        /* <DEDUP_REMOVED lines=9> */
.L_x_180:
[----:B------:R-:W-:Y:S05]  /*5e90*/  BSYNC B1 ;  /* 0x0000000000017941 */ /* 0x000fea0003800000 */
.L_x_179:
        /* <DEDUP_REMOVED lines=9> */
.L_x_182:
[----:B------:R-:W-:Y:S05]  /*5f30*/  BSYNC B1 ;  /* 0x0000000000017941 */ /* 0x000fea0003800000 */
.L_x_181:
        /* <DEDUP_REMOVED lines=9> */
.L_x_184:
[----:B------:R-:W-:Y:S05]  /*5fd0*/  BSYNC B1 ;  /* 0x0000000000017941 */ /* 0x000fea0003800000 */
.L_x_183:
        /* <DEDUP_REMOVED lines=9> */
.L_x_186:
[----:B------:R-:W-:Y:S05]  /*6070*/  BSYNC B1 ;  /* 0x0000000000017941 */ /* 0x000fea0003800000 */
.L_x_185:
[----:B0----5:R-:W-:Y:S01]  /*6080*/  SHF.L.U32 R12, R170, 0x10, RZ ;  /* 0x00000010aa0c7819 */ /* 0x021fe200000006ff */
[----:B------:R-:W-:Y:S01]  /*6090*/  BSSY B1, `(.L_x_187) ;  /* 0x0000008000017945 */ /* 0x000fe20003800000 */
[----:B------:R-:W-:-:S03]  /*60a0*/  ISETP.GT.AND P2, PT, R0, 0x21, P0 ;  /* 0x000000210000780c */ /* 0x000fc60000744270 */
[----:B------:R-:W-:-:S04]  /*60b0*/  FMUL R3, R12, R155 ;  /* 0x0000009b0c037220 */ /* 0x000fc80000400000 */
[----:B------:R-:W-:-:S05]  /*60c0*/  FFMA R3, R40, R154, R3 ;  /* 0x0000009a28037223 */ /* 0x000fca0000000003 */
[----:B------:R-:W-:-:S05]  /*60d0*/  F2FP.BF16.F32.PACK_AB R3, RZ, R3 ;  /* 0x00000003ff03723e */ /* 0x000fca00000010ff */
[----:B------:R0:W-:Y:S01]  /*60e0*/  @P3 STG.E.U16 desc[UR36][R4.64+0x40], R3 ;  /* 0x0000400304003986 */ /* 0x0001e2000c101524 */
[----:B------:R-:W-:Y:S05]  /*60f0*/  @!P2 BRA `(.L_x_188) ;  /* 0x000000000004a947 */ /* 0x000fea0003800000 */
[----:B------:R0:W5:Y:S02]  /*6100*/  LDG.E.LTC128B.U16 R170, desc[UR36][R6.64+0x42] ;  /* 0x0000422406aa7981 */ /* 0x000164000c1e1520 */
.L_x_188:
[----:B------:R-:W-:Y:S05]  /*6110*/  BSYNC B1 ;  /* 0x0000000000017941 */ /* 0x000fea0003800000 */
.L_x_187:
        /* <DEDUP_REMOVED lines=9> */
.L_x_190:
[----:B------:R-:W-:Y:S05]  /*61b0*/  BSYNC B1 ;  /* 0x0000000000017941 */ /* 0x000fea0003800000 */
.L_x_189:
        /* <DEDUP_REMOVED lines=9> */
.L_x_192:
[----:B------:R-:W-:Y:S05]  /*6250*/  BSYNC B1 ;  /* 0x0000000000017941 */ /* 0x000fea0003800000 */
.L_x_191:
        /* <DEDUP_REMOVED lines=9> */
.L_x_194:
[----:B------:R-:W-:Y:S05]  /*62f0*/  BSYNC B1 ;  /* 0x0000000000017941 */ /* 0x000fea0003800000 */
.L_x_193:
        /* <DEDUP_REMOVED lines=9> */
.L_x_196:
[----:B------:R-:W-:Y:S05]  /*6390*/  BSYNC B1 ;  /* 0x0000000000017941 */ /* 0x000fea0003800000 */
.L_x_195:
        /* <DEDUP_REMOVED lines=9> */
.L_x_198:
[----:B------:R-:W-:Y:S05]  /*6430*/  BSYNC B1 ;  /* 0x0000000000017941 */ /* 0x000fea0003800000 */
.L_x_197:
        /* <DEDUP_REMOVED lines=9> */
.L_x_200:
[----:B------:R-:W-:Y:S05]  /*64d0*/  BSYNC B1 ;  /* 0x0000000000017941 */ /* 0x000fea0003800000 */
.L_x_199:
        /* <DEDUP_REMOVED lines=9> */
.L_x_202:
[----:B------:R-:W-:Y:S05]  /*6570*/  BSYNC B1 ;  /* 0x0000000000017941 */ /* 0x000fea0003800000 */
.L_x_201:
        /* <DEDUP_REMOVED lines=9> */
.L_x_204:
[----:B------:R-:W-:Y:S05]  /*6610*/  BSYNC B1 ;  /* 0x0000000000017941 */ /* 0x000fea0003800000 */
.L_x_203:
        /* <DEDUP_REMOVED lines=9> */
.L_x_206:
[----:B------:R-:W-:Y:S05]  /*66b0*/  BSYNC B1 ;  /* 0x0000000000017941 */ /* 0x000fea0003800000 */
.L_x_205:
        /* <DEDUP_REMOVED lines=9> */
.L_x_208:
[----:B------:R-:W-:Y:S05]  /*6750*/  BSYNC B1 ;  /* 0x0000000000017941 */ /* 0x000fea0003800000 */
.L_x_207:
[----:B-----5:R-:W-:Y:S01]  /*6760*/  SHF.L.U32 R12, R170, 0x10, RZ ;  /* 0x00000010aa0c7819 */ /* 0x020fe200000006ff */
        /* <DEDUP_REMOVED lines=8> */
.L_x_210:
[----:B------:R-:W-:Y:S05]  /*67f0*/  BSYNC B1 ;  /* 0x0000000000017941 */ /* 0x000fea0003800000 */
.L_x_209:
        /* <DEDUP_REMOVED lines=9> */
.L_x_212:
[----:B------:R-:W-:Y:S05]  /*6890*/  BSYNC B1 ;  /* 0x0000000000017941 */ /* 0x000fea0003800000 */
.L_x_211:
        /* <DEDUP_REMOVED lines=9> */
.L_x_214:
[----:B------:R-:W-:Y:S05]  /*6930*/  BSYNC B1 ;  /* 0x0000000000017941 */ /* 0x000fea0003800000 */
.L_x_213:
        /* <DEDUP_REMOVED lines=9> */
.L_x_216:
[----:B------:R-:W-:Y:S05]  /*69d0*/  BSYNC B1 ;  /* 0x0000000000017941 */ /* 0x000fea0003800000 */
.L_x_215:
        /* <DEDUP_REMOVED lines=9> */
.L_x_218:
[----:B------:R-:W-:Y:S05]  /*6a70*/  BSYNC B1 ;  /* 0x0000000000017941 */ /* 0x000fea0003800000 */
.L_x_217:
        /* <DEDUP_REMOVED lines=9> */
.L_x_220:
[----:B------:R-:W-:Y:S05]  /*6b10*/  BSYNC B1 ;  /* 0x0000000000017941 */ /* 0x000fea0003800000 */
.L_x_219:
        /* <DEDUP_REMOVED lines=9> */
.L_x_222:
[----:B------:R-:W-:Y:S05]  /*6bb0*/  BSYNC B1 ;  /* 0x0000000000017941 */ /* 0x000fea0003800000 */
.L_x_221:
        /* <DEDUP_REMOVED lines=9> */
.L_x_224:
[----:B------:R-:W-:Y:S05]  /*6c50*/  BSYNC B1 ;  /* 0x0000000000017941 */ /* 0x000fea0003800000 */
.L_x_223:
        /* <DEDUP_REMOVED lines=9> */
.L_x_226:
[----:B------:R-:W-:Y:S05]  /*6cf0*/  BSYNC B1 ;  /* 0x0000000000017941 */ /* 0x000fea0003800000 */
.L_x_225:
        /* <DEDUP_REMOVED lines=9> */
.L_x_228:
[----:B------:R-:W-:Y:S05]  /*6d90*/  BSYNC B1 ;  /* 0x0000000000017941 */ /* 0x000fea0003800000 */
.L_x_227:
        /* <DEDUP_REMOVED lines=9> */
.L_x_230:
[----:B------:R-:W-:Y:S05]  /*6e30*/  BSYNC B1 ;  /* 0x0000000000017941 */ /* 0x000fea0003800000 */
.L_x_229:
        /* <DEDUP_REMOVED lines=9> */
.L_x_232:
[----:B------:R-:W-:Y:S05]  /*6ed0*/  BSYNC B1 ;  /* 0x0000000000017941 */ /* 0x000fea0003800000 */
.L_x_231:
        /* <DEDUP_REMOVED lines=9> */
.L_x_234:
[----:B------:R-:W-:Y:S05]  /*6f70*/  BSYNC B1 ;  /* 0x0000000000017941 */ /* 0x000fea0003800000 */
.L_x_233:
        /* <DEDUP_REMOVED lines=9> */
.L_x_236:
[----:B------:R-:W-:Y:S05]  /*7010*/  BSYNC B1 ;  /* 0x0000000000017941 */ /* 0x000fea0003800000 */
.L_x_235:
        /* <DEDUP_REMOVED lines=9> */
.L_x_238:
[----:B------:R-:W-:Y:S05]  /*70b0*/  BSYNC B1 ;  /* 0x0000000000017941 */ /* 0x000fea0003800000 */
.L_x_237:
        /* <DEDUP_REMOVED lines=9> */
.L_x_240:
[----:B------:R-:W-:Y:S05]  /*7150*/  BSYNC B1 ;  /* 0x0000000000017941 */ /* 0x000fea0003800000 */
.L_x_239:
        /* <DEDUP_REMOVED lines=9> */
.L_x_242:
[----:B------:R-:W-:Y:S05]  /*71f0*/  BSYNC B1 ;  /* 0x0000000000017941 */ /* 0x000fea0003800000 */
.L_x_241:
        /* <DEDUP_REMOVED lines=9> */
.L_x_244:
[----:B------:R-:W-:Y:S05]  /*7290*/  BSYNC B1 ;  /* 0x0000000000017941 */ /* 0x000fea0003800000 */
.L_x_243:
        /* <DEDUP_REMOVED lines=9> */
.L_x_246:
[----:B------:R-:W-:Y:S05]  /*7330*/  BSYNC B1 ;  /* 0x0000000000017941 */ /* 0x000fea0003800000 */
.L_x_245:
        /* <DEDUP_REMOVED lines=9> */
.L_x_248:
[----:B------:R-:W-:Y:S05]  /*73d0*/  BSYNC B1 ;  /* 0x0000000000017941 */ /* 0x000fea0003800000 */
.L_x_247:
        /* <DEDUP_REMOVED lines=9> */
.L_x_250:
[----:B------:R-:W-:Y:S05]  /*7470*/  BSYNC B1 ;  /* 0x0000000000017941 */ /* 0x000fea0003800000 */
.L_x_249:
        /* <DEDUP_REMOVED lines=9> */
.L_x_252:
[----:B------:R-:W-:Y:S05]  /*7510*/  BSYNC B1 ;  /* 0x0000000000017941 */ /* 0x000fea0003800000 */
.L_x_251:
        /* <DEDUP_REMOVED lines=9> */
.L_x_254:
[----:B------:R-:W-:Y:S05]  /*75b0*/  BSYNC B1 ;  /* 0x0000000000017941 */ /* 0x000fea0003800000 */
.L_x_253:
        /* <DEDUP_REMOVED lines=9> */
.L_x_256:
[----:B------:R-:W-:Y:S05]  /*7650*/  BSYNC B1 ;  /* 0x0000000000017941 */ /* 0x000fea0003800000 */
.L_x_255:
        /* <DEDUP_REMOVED lines=9> */
.L_x_258:
[----:B------:R-:W-:Y:S05]  /*76f0*/  BSYNC B1 ;  /* 0x0000000000017941 */ /* 0x000fea0003800000 */
.L_x_257:
        /* <DEDUP_REMOVED lines=9> */
.L_x_260:
[----:B------:R-:W-:Y:S05]  /*7790*/  BSYNC B1 ;  /* 0x0000000000017941 */ /* 0x000fea0003800000 */
.L_x_259:
        /* <DEDUP_REMOVED lines=9> */
.L_x_262:
[----:B------:R-:W-:Y:S05]  /*7830*/  BSYNC B1 ;  /* 0x0000000000017941 */ /* 0x000fea0003800000 */
.L_x_261:
        /* <DEDUP_REMOVED lines=9> */
.L_x_264:
[----:B------:R-:W-:Y:S05]  /*78d0*/  BSYNC B1 ;  /* 0x0000000000017941 */ /* 0x000fea0003800000 */
.L_x_263:
        /* <DEDUP_REMOVED lines=9> */
.L_x_266:
[----:B------:R-:W-:Y:S05]  /*7970*/  BSYNC B1 ;  /* 0x0000000000017941 */ /* 0x000fea0003800000 */
.L_x_265:
        /* <DEDUP_REMOVED lines=9> */
.L_x_268:
[----:B------:R-:W-:Y:S05]  /*7a10*/  BSYNC B1 ;  /* 0x0000000000017941 */ /* 0x000fea0003800000 */
.L_x_267:
        /* <DEDUP_REMOVED lines=9> */
.L_x_270:
[----:B------:R-:W-:Y:S05]  /*7ab0*/  BSYNC B1 ;  /* 0x0000000000017941 */ /* 0x000fea0003800000 */
.L_x_269:
        /* <DEDUP_REMOVED lines=9> */
.L_x_272:
[----:B------:R-:W-:Y:S05]  /*7b50*/  BSYNC B1 ;  /* 0x0000000000017941 */ /* 0x000fea0003800000 */
.L_x_271:
        /* <DEDUP_REMOVED lines=9> */
.L_x_274:
[----:B------:R-:W-:Y:S05]  /*7bf0*/  BSYNC B1 ;  /* 0x0000000000017941 */ /* 0x000fea0003800000 */
.L_x_273:
        /* <DEDUP_REMOVED lines=9> */
.L_x_276:
[----:B------:R-:W-:Y:S05]  /*7c90*/  BSYNC B1 ;  /* 0x0000000000017941 */ /* 0x000fea0003800000 */
.L_x_275:
[----:B012--5:R-:W-:Y:S01]  /*7ca0*/  IMAD.U32 R6, R170, 0x10000, RZ ;  /* 0x00010000aa067824 */ /* 0x027fe200078e00ff */
        /* <DEDUP_REMOVED lines=8> */
.L_x_278:
[----:B------:R-:W-:Y:S05]  /*7d30*/  BSYNC B1 ;  /* 0x0000000000017941 */ /* 0x000fea0003800000 */
.L_x_277:
[----:B0----5:R-:W-:Y:S01]  /*7d40*/  IMAD.U32 R4, R170, 0x10000, RZ ;  /* 0x00010000aa047824 */ /* 0x021fe200078e00ff */
[----:B------:R-:W-:Y:S01]  /*7d50*/  ISETP.GT.AND P1, PT, R0, 0x79, P1 ;  /* 0x000000790000780c */ /* 0x000fe20000f24270 */
[----:B------:R-:W-:Y:S01]  /*7d60*/  @P2 IMAD.MOV.U32 R5, RZ, RZ, R9 ;  /* 0x000000ffff052224 */ /* 0x000fe200078e0009 */
[----:B------:R-:W-:Y:S01]  /*7d70*/  BSSY B1, `(.L_x_279) ;  /* 0x0000008000017945 */ /* 0x000fe20003800000 */
[----:B------:R-:W-:Y:S01]  /*7d80*/  FMUL R3, R4, R155 ;  /* 0x0000009b04037220 */ /* 0x000fe20000400000 */
[----:B------:R-:W-:-:S03]  /*7d90*/  @P2 IMAD.MOV.U32 R4, RZ, RZ, R8 ;  /* 0x000000ffff042224 */ /* 0x000fc600078e0008 */
[----:B------:R-:W-:-:S05]  /*7da0*/  FFMA R3, R86, R154, R3 ;  /* 0x0000009a56037223 */ /* 0x000fca0000000003 */
[----:B------:R-:W-:-:S05]  /*7db0*/  F2FP.BF16.F32.PACK_AB R3, RZ, R3 ;  /* 0x00000003ff03723e */ /* 0x000fca00000010ff */
[----:B------:R0:W-:Y:S01]  /*7dc0*/  @P2 STG.E.U16 desc[UR36][R4.64+0xf0], R3 ;  /* 0x0000f00304002986 */ /* 0x0001e2000c101524 */
[----:B------:R-:W-:Y:S05]  /*7dd0*/  @!P1 BRA `(.L_x_280) ;  /* 0x0000000000049947 */ /* 0x000fea0003800000 */
[----:B------:R2:W5:Y:S02]  /*7de0*/  LDG.E.LTC128B.U16 R170, desc[UR36][R10.64+0xf2] ;  /* 0x0000f2240aaa7981 */ /* 0x000564000c1e1520 */
.L_x_280:
[----:B------:R-:W-:Y:S05]  /*7df0*/  BSYNC B1 ;  /* 0x0000000000017941 */ /* 0x000fea0003800000 */
.L_x_279:
[----:B------:R-:W-:Y:S05]  /*7e00*/  @!P1 BRA `(.L_x_281) ;  /* 0x00000024004c9947 */ /* 0x000fea0003800000 */
[----:B-----5:R-:W-:-:S04]  /*7e10*/  IMAD.U32 R170, R170, 0x10000, RZ ;  /* 0x00010000aaaa7824 */ /* 0x020fc800078e00ff */
[----:B------:R-:W-:-:S04]  /*7e20*/  FMUL R170, R170, R155 ;  /* 0x0000009baaaa7220 */ /* 0x000fc80000400000 */
[----:B------:R-:W-:-:S05]  /*7e30*/  FFMA R170, R87, R154, R170 ;  /* 0x0000009a57aa7223 */ /* 0x000fca00000000aa */
[----:B------:R-:W-:-:S05]  /*7e40*/  F2FP.BF16.F32.PACK_AB R170, RZ, R170 ;  /* 0x000000aaffaa723e */ /* 0x000fca00000010ff */
[----:B------:R0:W-:Y:S01]  /*7e50*/  STG.E.U16 desc[UR36][R8.64+0xf2], R170 ;  /* 0x0000f2aa08007986 */ /* 0x0001e2000c101524 */
[----:B------:R-:W-:Y:S05]  /*7e60*/  BRA `(.L_x_281) ;  /* 0x0000002400347947 */ /* 0x000fea0003800000 */
.L_x_30:
[----:B------:R-:W-:Y:S01]  /*7e70*/  ULDC.64 UR4, c[0x0][0x5c0] ;  /* 0x0001700000047ab9 */ /* 0x000fe20000000a00 */
[-C--:B------:R-:W-:Y:S01]  /*7e80*/  FMUL R88, R88, R154.reuse ;  /* 0x0000009a58587220 */ /* 0x080fe20000400000 */
[----:B------:R-:W-:Y:S01]  /*7e90*/  LEA R8, P0, R166, UR4, 0x1 ;  /* 0x00000004a6087c11 */ /* 0x000fe2000f8008ff */
[----:B------:R-:W-:Y:S01]  /*7ea0*/  IMAD.SHL.U32 R5, R6, 0x10, RZ ;  /* 0x0000001006057824 */ /* 0x000fe200078e00ff */
[----:B------:R-:W-:Y:S01]  /*7eb0*/  ISETP.GT.AND P2, PT, R0, 0x1, P3 ;  /* 0x000000010000780c */ /* 0x000fe20001f44270 */
[-C--:B------:R-:W-:Y:S01]  /*7ec0*/  FMUL R89, R89, R154.reuse ;  /* 0x0000009a59597220 */ /* 0x080fe20000400000 */
[----:B------:R-:W-:Y:S01]  /*7ed0*/  LEA.HI.X R9, R166, UR5, R169, 0x1, P0 ;  /* 0x00000005a6097c11 */ /* 0x000fe200080f0ca9 */
[-C--:B------:R-:W-:Y:S01]  /*7ee0*/  FMUL R90, R90, R154.reuse ;  /* 0x0000009a5a5a7220 */ /* 0x080fe20000400000 */
[----:B------:R-:W-:Y:S01]  /*7ef0*/  ISETP.GT.AND P0, PT, R3, 0x8, PT ;  /* 0x000000080300780c */ /* 0x000fe20003f04270 */
[----:B------:R-:W-:Y:S01]  /*7f00*/  FMUL R91, R91, R154 ;  /* 0x0000009a5b5b7220 */ /* 0x000fe20000400000 */
[----:B------:R-:W-:Y:S01]  /*7f10*/  F2FP.BF16.F32.PACK_AB R88, RZ, R88 ;  /* 0x00000058ff58723e */ /* 0x000fe200000010ff */
[-C--:B------:R-:W-:Y:S01]  /*7f20*/  FMUL R92, R92, R154.reuse ;  /* 0x0000009a5c5c7220 */ /* 0x080fe20000400000 */
[----:B------:R-:W-:Y:S01]  /*7f30*/  ISETP.GT.AND P4, PT, R0, RZ, P0 ;  /* 0x000000ff0000720c */ /* 0x000fe20000784270 */
[----:B------:R-:W-:Y:S01]  /*7f40*/  FMUL R93, R93, R154 ;  /* 0x0000009a5d5d7220 */ /* 0x000fe20000400000 */
[----:B------:R-:W-:Y:S01]  /*7f50*/  SHF.L.U64.HI R4, R6, 0x4, R7 ;  /* 0x0000000406047819 */ /* 0x000fe20000010207 */
[----:B------:R-:W-:Y:S01]  /*7f60*/  @P1 STG.E.U16 desc[UR36][R8.64], R88 ;  /* 0x0000005808001986 */ /* 0x000fe2000c101524 */
[----:B------:R-:W-:Y:S01]  /*7f70*/  IADD3 R10, P5, R5, R8, RZ ;  /* 0x00000008050a7210 */ /* 0x000fe20007fbe0ff */
[-C--:B------:R-:W-:Y:S01]  /*7f80*/  FMUL R94, R94, R154.reuse ;  /* 0x0000009a5e5e7220 */ /* 0x080fe20000400000 */
[----:B------:R-:W-:Y:S01]  /*7f90*/  ISETP.GT.AND P1, PT, R0, 0x1, P0 ;  /* 0x000000010000780c */ /* 0x000fe20000724270 */
[----:B------:R-:W-:Y:S01]  /*7fa0*/  FMUL R95, R95, R154 ;  /* 0x0000009a5f5f7220 */ /* 0x000fe20000400000 */
[----:B------:R-:W-:Y:S01]  /*7fb0*/  F2FP.BF16.F32.PACK_AB R89, RZ, R89 ;  /* 0x00000059ff59723e */ /* 0x000fe200000010ff */
[----:B------:R-:W-:Y:S01]  /*7fc0*/  IMAD.X R11, R4, 0x1, R9, P5 ;  /* 0x00000001040b7824 */ /* 0x000fe200028e0609 */
[----:B------:R-:W-:Y:S01]  /*7fd0*/  F2FP.BF16.F32.PACK_AB R90, RZ, R90 ;  /* 0x0000005aff5a723e */ /* 0x000fe200000010ff */
[-C--:B------:R-:W-:Y:S01]  /*7fe0*/  FMUL R96, R96, R154.reuse ;  /* 0x0000009a60607220 */ /* 0x080fe20000400000 */
[----:B------:R-:W-:Y:S01]  /*7ff0*/  F2FP.BF16.F32.PACK_AB R91, RZ, R91 ;  /* 0x0000005bff5b723e */ /* 0x000fe200000010ff */
[----:B------:R-:W-:Y:S01]  /*8000*/  @P2 STG.E.U16 desc[UR36][R8.64+0x2], R89 ;  /* 0x0000025908002986 */ /* 0x000fe2000c101524 */
[C---:B------:R-:W-:Y:S01]  /*8010*/  ISETP.GT.AND P5, PT, R0.reuse, 0x9, P3 ;  /* 0x000000090000780c */ /* 0x040fe20001fa4270 */
[-C--:B------:R-:W-:Y:S01]  /*8020*/  FMUL R97, R97, R154.reuse ;  /* 0x0000009a61617220 */ /* 0x080fe20000400000 */
[C---:B------:R-:W-:Y:S01]  /*8030*/  ISETP.GT.AND P2, PT, R0.reuse, 0x8, P0 ;  /* 0x000000080000780c */ /* 0x040fe20000744270 */
[----:B------:R-:W-:Y:S01]  /*8040*/  @P4 STG.E.U16 desc[UR36][R10.64], R90 ;  /* 0x0000005a0a004986 */ /* 0x000fe2000c101524 */
[----:B------:R-:W-:Y:S01]  /*8050*/  ISETP.GT.AND P4, PT, R0, 0x8, P3 ;  /* 0x000000080000780c */ /* 0x000fe20001f84270 */
[----:B------:R-:W-:Y:S01]  /*8060*/  FMUL R98, R98, R154 ;  /* 0x0000009a62627220 */ /* 0x000fe20000400000 */
[----:B------:R-:W-:Y:S01]  /*8070*/  F2FP.BF16.F32.PACK_AB R92, RZ, R92 ;  /* 0x0000005cff5c723e */ /* 0x000fe200000010ff */
[----:B------:R-:W-:Y:S01]  /*8080*/  @P1 STG.E.U16 desc[UR36][R10.64+0x2], R91 ;  /* 0x0000025b0a001986 */ /* 0x000fe2000c101524 */
[----:B------:R-:W-:Y:S01]  /*8090*/  ISETP.GT.AND P1, PT, R0, 0x9, P0 ;  /* 0x000000090000780c */ /* 0x000fe20000724270 */
[-C--:B------:R-:W-:Y:S01]  /*80a0*/  FMUL R99, R99, R154.reuse ;  /* 0x0000009a63637220 */ /* 0x080fe20000400000 */
[----:B------:R-:W-:Y:S01]  /*80b0*/  F2FP.BF16.F32.PACK_AB R93, RZ, R93 ;  /* 0x0000005dff5d723e */ /* 0x000fe200000010ff */
[----:B------:R-:W-:Y:S01]  /*80c0*/  FMUL R100, R100, R154 ;  /* 0x0000009a64647220 */ /* 0x000fe20000400000 */
[----:B------:R-:W-:Y:S01]  /*80d0*/  F2FP.BF16.F32.PACK_AB R94, RZ, R94 ;  /* 0x0000005eff5e723e */ /* 0x000fe200000010ff */
[-C--:B------:R-:W-:Y:S01]  /*80e0*/  FMUL R101, R101, R154.reuse ;  /* 0x0000009a65657220 */ /* 0x080fe20000400000 */
[----:B------:R-:W-:Y:S01]  /*80f0*/  F2FP.BF16.F32.PACK_AB R95, RZ, R95 ;  /* 0x0000005fff5f723e */ /* 0x000fe200000010ff */
[----:B------:R-:W-:Y:S01]  /*8100*/  FMUL R102, R102, R154 ;  /* 0x0000009a66667220 */ /* 0x000fe20000400000 */
[----:B------:R-:W-:Y:S01]  /*8110*/  F2FP.BF16.F32.PACK_AB R96, RZ, R96 ;  /* 0x00000060ff60723e */ /* 0x000fe200000010ff */
[----:B------:R-:W-:Y:S01]  /*8120*/  @P4 STG.E.U16 desc[UR36][R8.64+0x10], R92 ;  /* 0x0000105c08004986 */ /* 0x000fe2000c101524 */
[C---:B------:R-:W-:Y:S01]  /*8130*/  ISETP.GT.AND P4, PT, R0.reuse, 0x10, P3 ;  /* 0x000000100000780c */ /* 0x040fe20001f84270 */
[-C--:B------:R-:W-:Y:S01]  /*8140*/  FMUL R103, R103, R154.reuse ;  /* 0x0000009a67677220 */ /* 0x080fe20000400000 */
[----:B------:R-:W-:Y:S01]  /*8150*/  F2FP.BF16.F32.PACK_AB R97, RZ, R97 ;  /* 0x00000061ff61723e */ /* 0x000fe200000010ff */
[----:B------:R-:W-:Y:S01]  /*8160*/  @P5 STG.E.U16 desc[UR36][R8.64+0x12], R93 ;  /* 0x0000125d08005986 */ /* 0x000fe2000c101524 */
[----:B------:R-:W-:Y:S01]  /*8170*/  ISETP.GT.AND P5, PT, R0, 0x11, P0 ;  /* 0x000000110000780c */ /* 0x000fe200007a4270 */
        /* <DEDUP_REMOVED lines=74> */
[-C--:B------:R-:W-:Y:S01]  /*8620*/  FMUL R125, R125, R154.reuse ;  /* 0x0000009a7d7d7220 */ /* 0x080fe20000400000 */
[----:B------:R-:W-:Y:S01]  /*8630*/  F2FP.BF16.F32.PACK_AB R119, RZ, R119 ;  /* 0x00000077ff77723e */ /* 0x000fe200000010ff */
[----:B------:R-:W-:Y:S01]  /*8640*/  FMUL R126, R126, R154 ;  /* 0x0000009a7e7e7220 */ /* 0x000fe20000400000 */
[----:B------:R-:W-:Y:S01]  /*8650*/  F2FP.BF16.F32.PACK_AB R120, RZ, R120 ;  /* 0x00000078ff78723e */ /* 0x000fe200000010ff */
        /* <DEDUP_REMOVED lines=64> */
[----:B------:R-:W-:Y:S01]  /*8a60*/  FMUL R145, R145, R154 ;  /* 0x0000009a91917220 */ /* 0x000fe20000400000 */
[----:B------:R-:W-:Y:S01]  /*8a70*/  F2FP.BF16.F32.PACK_AB R139, RZ, R139 ;  /* 0x0000008bff8b723e */ /* 0x000fe200000010ff */
[----:B------:R-:W-:Y:S01]  /*8a80*/  IMAD.SHL.U32 R21, R6, 0x100, RZ ;  /* 0x0000010006157824 */ /* 0x000fe200078e00ff */
[----:B------:R-:W-:Y:S01]  /*8a90*/  F2FP.BF16.F32.PACK_AB R140, RZ, R140 ;  /* 0x0000008cff8c723e */ /* 0x000fe200000010ff */
[----:B------:R-:W-:Y:S01]  /*8aa0*/  @P1 STG.E.U16 desc[UR36][R8.64+0x90], R124 ;  /* 0x0000907c08001986 */ /* 0x000fe2000c101524 */
[----:B------:R-:W-:Y:S01]  /*8ab0*/  ISETP.GT.AND P1, PT, R0, 0x50, P3 ;  /* 0x000000500000780c */ /* 0x000fe20001f24270 */
[-C--:B------:R-:W-:Y:S01]  /*8ac0*/  FMUL R146, R146, R154.reuse ;  /* 0x0000009a92927220 */ /* 0x080fe20000400000 */
[----:B------:R-:W-:Y:S01]  /*8ad0*/  F2FP.BF16.F32.PACK_AB R141, RZ, R141 ;  /* 0x0000008dff8d723e */ /* 0x000fe200000010ff */
[----:B------:R-:W-:Y:S01]  /*8ae0*/  @P2 STG.E.U16 desc[UR36][R8.64+0x92], R125 ;  /* 0x0000927d08002986 */ /* 0x000fe2000c101524 */
[C---:B------:R-:W-:Y:S01]  /*8af0*/  ISETP.GT.AND P2, PT, R0.reuse, 0x51, P3 ;  /* 0x000000510000780c */ /* 0x040fe20001f44270 */
[----:B------:R-:W-:Y:S01]  /*8b00*/  FMUL R147, R147, R154 ;  /* 0x0000009a93937220 */ /* 0x000fe20000400000 */
        /* <DEDUP_REMOVED lines=12> */
[----:B------:R-:W-:Y:S01]  /*8bd0*/  SHF.L.U64.HI R15, R6, 0x8, R7 ;  /* 0x00000008060f7819 */ /* 0x000fe20000010207 */
[----:B------:R-:W-:Y:S01]  /*8be0*/  @P2 STG.E.U16 desc[UR36][R8.64+0xa2], R129 ;  /* 0x0000a28108002986 */ /* 0x000fe2000c101524 */
[C---:B------:R-:W-:Y:S01]  /*8bf0*/  ISETP.GT.AND P2, PT, R0.reuse, 0x59, P3 ;  /* 0x000000590000780c */ /* 0x040fe20001f44270 */
        /* <DEDUP_REMOVED lines=56> */
[----:B------:R-:W-:Y:S01]  /*8f80*/  FMUL R39, R39, R154 ;  /* 0x0000009a27277220 */ /* 0x000fe20000400000 */
[----:B------:R-:W-:Y:S01]  /*8f90*/  F2FP.BF16.F32.PACK_AB R33, RZ, R33 ;  /* 0x00000021ff21723e */ /* 0x000fe200000010ff */
[----:B------:R-:W-:Y:S01]  /*8fa0*/  @P2 STG.E.U16 desc[UR36][R10.64+0xd0], R142 ;  /* 0x0000d08e0a002986 */ /* 0x000fe2000c101524 */
[----:B------:R-:W-:Y:S01]  /*8fb0*/  F2FP.BF16.F32.PACK_AB R34, RZ, R34 ;  /* 0x00000022ff22723e */ /* 0x000fe200000010ff */
[-C--:B------:R-:W-:Y:S01]  /*8fc0*/  FMUL R40, R40, R154.reuse ;  /* 0x0000009a28287220 */ /* 0x080fe20000400000 */
[----:B------:R-:W-:Y:S01]  /*8fd0*/  F2FP.BF16.F32.PACK_AB R35, RZ, R35 ;  /* 0x00000023ff23723e */ /* 0x000fe200000010ff */
[----:B------:R-:W-:Y:S01]  /*8fe0*/  FMUL R41, R41, R154 ;  /* 0x0000009a29297220 */ /* 0x000fe20000400000 */
[----:B------:R-:W-:Y:S01]  /*8ff0*/  F2FP.BF16.F32.PACK_AB R36, RZ, R36 ;  /* 0x00000024ff24723e */ /* 0x000fe200000010ff */
[----:B------:R-:W-:Y:S01]  /*9000*/  @P4 STG.E.U16 desc[UR36][R10.64+0xd2], R143 ;  /* 0x0000d28f0a004986 */ /* 0x000fe2000c101524 */
[----:B------:R-:W-:Y:S01]  /*9010*/  ISETP.GT.AND P4, PT, R0, 0x71, P0 ;  /* 0x000000710000780c */ /* 0x000fe20000784270 */
[----:B------:R-:W-:Y:S01]  /*9020*/  FMUL R42, R42, R154 ;  /* 0x0000009a2a2a7220 */ /* 0x000fe20000400000 */
[----:B------:R-:W-:Y:S01]  /*9030*/  F2FP.BF16.F32.PACK_AB R37, RZ, R37 ;  /* 0x00000025ff25723e */ /* 0x000fe200000010ff */
[----:B------:R-:W-:Y:S01]  /*9040*/  @P5 STG.E.U16 desc[UR36][R8.64+0xe0], R144 ;  /* 0x0000e09008005986 */ /* 0x000fe2000c101524 */
[----:B------:R-:W-:Y:S01]  /*9050*/  ISETP.GT.AND P5, PT, R0, 0x70, P0 ;  /* 0x000000700000780c */ /* 0x000fe200007a4270 */
[----:B------:R-:W-:Y:S01]  /*9060*/  @P1 IMAD.MOV.U32 R6, RZ, RZ, R8 ;  /* 0x000000ffff061224 */ /* 0x000fe200078e0008 */
[----:B------:R-:W-:Y:S01]  /*9070*/  F2FP.BF16.F32.PACK_AB R38, RZ, R38 ;  /* 0x00000026ff26723e */ /* 0x000fe200000010ff */
[----:B------:R-:W-:Y:S01]  /*9080*/  @P1 IMAD.MOV.U32 R7, RZ, RZ, R9 ;  /* 0x000000ffff071224 */ /* 0x000fe200078e0009 */
[----:B------:R-:W-:Y:S01]  /*9090*/  F2FP.BF16.F32.PACK_AB R39, RZ, R39 ;  /* 0x00000027ff27723e */ /* 0x000fe200000010ff */
[----:B------:R-:W-:Y:S01]  /*90a0*/  FMUL R43, R43, R154 ;  /* 0x0000009a2b2b7220 */ /* 0x000fe20000400000 */
[----:B------:R-:W-:Y:S01]  /*90b0*/  F2FP.BF16.F32.PACK_AB R40, RZ, R40 ;  /* 0x00000028ff28723e */ /* 0x000fe200000010ff */
[----:B------:R-:W-:Y:S01]  /*90c0*/  FMUL R44, R44, R154 ;  /* 0x0000009a2c2c7220 */ /* 0x000fe20000400000 */
[----:B------:R0:W-:Y:S01]  /*90d0*/  @P1 STG.E.U16 desc[UR36][R6.64+0xe2], R145 ;  /* 0x0000e29106001986 */ /* 0x0001e2000c101524 */
[----:B------:R-:W-:Y:S01]  /*90e0*/  IADD3 R12, P1, P2, R5, R8, R21 ;  /* 0x00000008050c7210 */ /* 0x000fe20007a3e015 */
[-C--:B------:R-:W-:Y:S01]  /*90f0*/  FMUL R45, R45, R154.reuse ;  /* 0x0000009a2d2d7220 */ /* 0x080fe20000400000 */
[----:B------:R-:W-:Y:S01]  /*9100*/  F2FP.BF16.F32.PACK_AB R41, RZ, R41 ;  /* 0x00000029ff29723e */ /* 0x000fe200000010ff */
[-C--:B------:R-:W-:Y:S01]  /*9110*/  FMUL R46, R46, R154.reuse ;  /* 0x0000009a2e2e7220 */ /* 0x080fe20000400000 */
[----:B------:R-:W-:Y:S01]  /*9120*/  IADD3.X R13, R4, R9, R15, P1, P2 ;  /* 0x00000009040d7210 */ /* 0x000fe20000fe440f */
[-C--:B------:R-:W-:Y:S01]  /*9130*/  FMUL R47, R47, R154.reuse ;  /* 0x0000009a2f2f7220 */ /* 0x080fe20000400000 */
[C---:B------:R-:W-:Y:S01]  /*9140*/  ISETP.GT.AND P1, PT, R3.reuse, 0x80, PT ;  /* 0x000000800300780c */ /* 0x040fe20003f24270 */
[-C--:B------:R-:W-:Y:S01]  /*9150*/  FMUL R48, R48, R154.reuse ;  /* 0x0000009a30307220 */ /* 0x080fe20000400000 */
[----:B------:R-:W-:Y:S01]  /*9160*/  ISETP.GT.AND P2, PT, R3, 0x88, PT ;  /* 0x000000880300780c */ /* 0x000fe20003f44270 */
[----:B------:R-:W-:Y:S01]  /*9170*/  FMUL R49, R49, R154 ;  /* 0x0000009a31317220 */ /* 0x000fe20000400000 */
[----:B------:R-:W-:Y:S01]  /*9180*/  F2FP.BF16.F32.PACK_AB R42, RZ, R42 ;  /* 0x0000002aff2a723e */ /* 0x000fe200000010ff */
[----:B0-----:R-:W-:Y:S01]  /*9190*/  @P5 IMAD.MOV.U32 R7, RZ, RZ, R11 ;  /* 0x000000ffff075224 */ /* 0x001fe200078e000b */
[----:B------:R-:W-:Y:S01]  /*91a0*/  @P5 MOV R6, R10 ;  /* 0x0000000a00065202 */ /* 0x000fe20000000f00 */
[-C--:B------:R-:W-:Y:S01]  /*91b0*/  FMUL R50, R50, R154.reuse ;  /* 0x0000009a32327220 */ /* 0x080fe20000400000 */
[----:B------:R-:W-:Y:S01]  /*91c0*/  F2FP.BF16.F32.PACK_AB R43, RZ, R43 ;  /* 0x0000002bff2b723e */ /* 0x000fe200000010ff */
[----:B------:R-:W-:Y:S01]  /*91d0*/  FMUL R51, R51, R154 ;  /* 0x0000009a33337220 */ /* 0x000fe20000400000 */
[----:B------:R-:W-:Y:S01]  /*91e0*/  F2FP.BF16.F32.PACK_AB R44, RZ, R44 ;  /* 0x0000002cff2c723e */ /* 0x000fe200000010ff */
[----:B------:R0:W-:Y:S01]  /*91f0*/  @P5 STG.E.U16 desc[UR36][R6.64+0xe0], R146 ;  /* 0x0000e09206005986 */ /* 0x0001e2000c101524 */
[----:B------:R-:W-:Y:S01]  /*9200*/  ISETP.GT.AND P5, PT, R0, 0x78, P3 ;  /* 0x000000780000780c */ /* 0x000fe20001fa4270 */
[-C--:B------:R-:W-:Y:S01]  /*9210*/  FMUL R52, R52, R154.reuse ;  /* 0x0000009a34347220 */ /* 0x080fe20000400000 */
[C---:B------:R-:W-:Y:S01]  /*9220*/  ISETP.GT.AND P3, PT, R0.reuse, 0x79, P3 ;  /* 0x000000790000780c */ /* 0x040fe20001f64270 */
[----:B------:R-:W-:Y:S01]  /*9230*/  @P4 STG.E.U16 desc[UR36][R10.64+0xe2], R147 ;  /* 0x0000e2930a004986 */ /* 0x000fe2000c101524 */
[C---:B------:R-:W-:Y:S01]  /*9240*/  ISETP.GT.AND P4, PT, R0.reuse, 0x78, P0 ;  /* 0x000000780000780c */ /* 0x040fe20000784270 */
[-C--:B------:R-:W-:Y:S01]  /*9250*/  FMUL R53, R53, R154.reuse ;  /* 0x0000009a35357220 */ /* 0x080fe20000400000 */
[----:B------:R-:W-:Y:S01]  /*9260*/  ISETP.GT.AND P0, PT, R0, 0x79, P0 ;  /* 0x000000790000780c */ /* 0x000fe20000704270 */
[-C--:B------:R-:W-:Y:S01]  /*9270*/  FMUL R54, R54, R154.reuse ;  /* 0x0000009a36367220 */ /* 0x080fe20000400000 */
[----:B------:R-:W-:Y:S01]  /*9280*/  F2FP.BF16.F32.PACK_AB R45, RZ, R45 ;  /* 0x0000002dff2d723e */ /* 0x000fe200000010ff */
[----:B------:R-:W-:Y:S01]  /*9290*/  FMUL R55, R55, R154 ;  /* 0x0000009a37377220 */ /* 0x000fe20000400000 */
[----:B------:R-:W-:Y:S01]  /*92a0*/  F2FP.BF16.F32.PACK_AB R46, RZ, R46 ;  /* 0x0000002eff2e723e */ /* 0x000fe200000010ff */
[----:B------:R-:W-:Y:S01]  /*92b0*/  FMUL R56, R56, R154 ;  /* 0x0000009a38387220 */ /* 0x000fe20000400000 */
[----:B------:R-:W-:Y:S01]  /*92c0*/  F2FP.BF16.F32.PACK_AB R47, RZ, R47 ;  /* 0x0000002fff2f723e */ /* 0x000fe200000010ff */
[----:B------:R-:W-:Y:S01]  /*92d0*/  @P5 STG.E.U16 desc[UR36][R8.64+0xf0], R148 ;  /* 0x0000f09408005986 */ /* 0x000fe2000c101524 */
[----:B0-----:R-:W-:Y:S01]  /*92e0*/  IADD3 R6, P5, R21, R8, RZ ;  /* 0x0000000815067210 */ /* 0x001fe20007fbe0ff */
[----:B------:R-:W-:Y:S01]  /*92f0*/  FMUL R57, R57, R154 ;  /* 0x0000009a39397220 */ /* 0x000fe20000400000 */
[----:B------:R-:W-:Y:S01]  /*9300*/  F2FP.BF16.F32.PACK_AB R48, RZ, R48 ;  /* 0x00000030ff30723e */ /* 0x000fe200000010ff */
[----:B------:R0:W-:Y:S01]  /*9310*/  @P3 STG.E.U16 desc[UR36][R8.64+0xf2], R149 ;  /* 0x0000f29508003986 */ /* 0x0001e2000c101524 */
[C---:B------:R-:W-:Y:S01]  /*9320*/  ISETP.GT.AND P3, PT, R0.reuse, RZ, P1 ;  /* 0x000000ff0000720c */ /* 0x040fe20000f64270 */
[----:B------:R-:W-:Y:S01]  /*9330*/  IMAD.X R7, R15, 0x1, R9, P5 ;  /* 0x000000010f077824 */ /* 0x000fe200028e0609 */
[C---:B------:R-:W-:Y:S01]  /*9340*/  ISETP.GT.AND P5, PT, R0.reuse, RZ, P2 ;  /* 0x000000ff0000720c */ /* 0x040fe200017a4270 */
        /* <DEDUP_REMOVED lines=14> */
[----:B------:R-:W-:Y:S01]  /*9430*/  @P4 STG.E.U16 desc[UR36][R6.64+0x2], R25 ;  /* 0x0000021906004986 */ /* 0x000fe2000c101524 */
[----:B------:R-:W-:Y:S01]  /*9440*/  IADD3 R14, P4, R5, R6, RZ ;  /* 0x00000006050e7210 */ /* 0x000fe20007f9e0ff */
[--C-:B------:R-:W-:Y:S01]  /*9450*/  IMAD.X R9, R4, 0x1, R7.reuse, P3 ;  /* 0x0000000104097824 */ /* 0x100fe200018e0607 */
[----:B------:R-:W-:Y:S01]  /*9460*/  ISETP.GT.AND P3, PT, R0, 0x9, P2 ;  /* 0x000000090000780c */ /* 0x000fe20001764270 */
[-C--:B------:R-:W-:Y:S01]  /*9470*/  FMUL R62, R62, R154.reuse ;  /* 0x0000009a3e3e7220 */ /* 0x080fe20000400000 */
[----:B------:R-:W-:Y:S01]  /*9480*/  F2FP.BF16.F32.PACK_AB R53, RZ, R53 ;  /* 0x00000035ff35723e */ /* 0x000fe200000010ff */
[----:B------:R-:W-:Y:S01]  /*9490*/  IMAD.X R15, R4, 0x1, R7, P4 ;  /* 0x00000001040f7824 */ /* 0x000fe200020e0607 */
[----:B------:R-:W-:Y:S01]  /*94a0*/  ISETP.GT.AND P4, PT, R0, 0x8, P1 ;  /* 0x000000080000780c */ /* 0x000fe20000f84270 */
[----:B------:R-:W-:Y:S01]  /*94b0*/  FMUL R63, R63, R154 ;  /* 0x0000009a3f3f7220 */ /* 0x000fe20000400000 */
[----:B------:R-:W-:Y:S01]  /*94c0*/  F2FP.BF16.F32.PACK_AB R54, RZ, R54 ;  /* 0x00000036ff36723e */ /* 0x000fe200000010ff */
[-C--:B------:R-:W-:Y:S01]  /*94d0*/  FMUL R64, R64, R154.reuse ;  /* 0x0000009a40407220 */ /* 0x080fe20000400000 */
        /* <DEDUP_REMOVED lines=9> */
[----:B------:R-:W-:Y:S01]  /*9570*/  @P4 STG.E.U16 desc[UR36][R6.64+0x10], R28 ;  /* 0x0000101c06004986 */ /* 0x000fe2000c101524 */
[----:B------:R-:W-:Y:S01]  /*9580*/  ISETP.GT.AND P4, PT, R0, 0x10, P1 ;  /* 0x000000100000780c */ /* 0x000fe20000f84270 */
[-C--:B------:R-:W-:Y:S01]  /*9590*/  FMUL R68, R68, R154.reuse ;  /* 0x0000009a44447220 */ /* 0x080fe20000400000 */
[----:B------:R-:W-:Y:S01]  /*95a0*/  F2FP.BF16.F32.PACK_AB R57, RZ, R57 ;  /* 0x00000039ff39723e */ /* 0x000fe200000010ff */
[-C--:B------:R-:W-:Y:S01]  /*95b0*/  FMUL R69, R69, R154.reuse ;  /* 0x0000009a45457220 */ /* 0x080fe20000400000 */
        /* <DEDUP_REMOVED lines=14> */
[----:B------:R-:W-:Y:S01]  /*96a0*/  FMUL R73, R73, R154 ;  /* 0x0000009a49497220 */ /* 0x000fe20000400000 */
[----:B------:R-:W-:Y:S01]  /*96b0*/  F2FP.BF16.F32.PACK_AB R61, RZ, R61 ;  /* 0x0000003dff3d723e */ /* 0x000fe200000010ff */
[----:B------:R-:W-:Y:S01]  /*96c0*/  @P5 STG.E.U16 desc[UR36][R6.64+0x22], R33 ;  /* 0x0000222106005986 */ /* 0x000fe2000c101524 */
[----:B------:R-:W-:Y:S01]  /*96d0*/  ISETP.GT.AND P5, PT, R0, 0x19, P1 ;  /* 0x000000190000780c */ /* 0x000fe20000fa4270 */
[--C-:B------:R-:W-:Y:S01]  /*96e0*/  @P0 IMAD.MOV.U32 R4, RZ, RZ, R12.reuse ;  /* 0x000000ffff040224 */ /* 0x100fe200078e000c */
[----:B------:R-:W-:Y:S01]  /*96f0*/  F2FP.BF16.F32.PACK_AB R62, RZ, R62 ;  /* 0x0000003eff3e723e */ /* 0x000fe200000010ff */
[--C-:B------:R-:W-:Y:S01]  /*9700*/  @P0 IMAD.MOV.U32 R5, RZ, RZ, R13.reuse ;  /* 0x000000ffff050224 */ /* 0x100fe200078e000d */
[----:B------:R-:W-:Y:S01]  /*9710*/  F2FP.BF16.F32.PACK_AB R63, RZ, R63 ;  /* 0x0000003fff3f723e */ /* 0x000fe200000010ff */
[----:B------:R-:W-:Y:S01]  /*9720*/  FMUL R74, R74, R154 ;  /* 0x0000009a4a4a7220 */ /* 0x000fe20000400000 */
[----:B------:R-:W-:Y:S01]  /*9730*/  F2FP.BF16.F32.PACK_AB R64, RZ, R64 ;  /* 0x00000040ff40723e */ /* 0x000fe200000010ff */
[-C--:B------:R-:W-:Y:S01]  /*9740*/  FMUL R75, R75, R154.reuse ;  /* 0x0000009a4b4b7220 */ /* 0x080fe20000400000 */
[----:B------:R0:W-:Y:S01]  /*9750*/  @P0 STG.E.U16 desc[UR36][R4.64+0x20], R34 ;  /* 0x0000202204000986 */ /* 0x0001e2000c101524 */
        /* <DEDUP_REMOVED lines=9> */
[----:B------:R-:W-:Y:S01]  /*97f0*/  FMUL R80, R80, R154 ;  /* 0x0000009a50507220 */ /* 0x000fe20000400000 */
[----:B------:R-:W-:Y:S01]  /*9800*/  F2FP.BF16.F32.PACK_AB R69, RZ, R69 ;  /* 0x00000045ff45723e */ /* 0x000fe200000010ff */
[--C-:B0-----:R-:W-:Y:S01]  /*9810*/  @P3 IMAD.MOV.U32 R4, RZ, RZ, R12.reuse ;  /* 0x000000ffff043224 */ /* 0x101fe200078e000c */
[----:B------:R-:W-:Y:S01]  /*9820*/  F2FP.BF16.F32.PACK_AB R70, RZ, R70 ;  /* 0x00000046ff46723e */ /* 0x000fe200000010ff */
[--C-:B------:R-:W-:Y:S01]  /*9830*/  @P3 IMAD.MOV.U32 R5, RZ, RZ, R13.reuse ;  /* 0x000000ffff053224 */ /* 0x100fe200078e000d */
[----:B------:R-:W-:Y:S01]  /*9840*/  F2FP.BF16.F32.PACK_AB R71, RZ, R71 ;  /* 0x00000047ff47723e */ /* 0x000fe200000010ff */
[----:B------:R-:W-:Y:S01]  /*9850*/  FMUL R81, R81, R154 ;  /* 0x0000009a51517220 */ /* 0x000fe20000400000 */
[----:B------:R-:W-:Y:S01]  /*9860*/  F2FP.BF16.F32.PACK_AB R72, RZ, R72 ;  /* 0x00000048ff48723e */ /* 0x000fe200000010ff */
[-C--:B------:R-:W-:Y:S01]  /*9870*/  FMUL R82, R82, R154.reuse ;  /* 0x0000009a52527220 */ /* 0x080fe20000400000 */
[----:B------:R0:W-:Y:S01]  /*9880*/  @P3 STG.E.U16 desc[UR36][R4.64+0x22], R35 ;  /* 0x0000222304003986 */ /* 0x0001e2000c101524 */
        /* <DEDUP_REMOVED lines=11> */
[----:B0-----:R-:W-:Y:S01]  /*9940*/  @P0 IMAD.MOV.U32 R4, RZ, RZ, R12 ;  /* 0x000000ffff040224 */ /* 0x001fe200078e000c */
[----:B------:R-:W-:Y:S01]  /*9950*/  F2FP.BF16.F32.PACK_AB R76, RZ, R76 ;  /* 0x0000004cff4c723e */ /* 0x000fe200000010ff */
[----:B------:R-:W-:Y:S01]  /*9960*/  @P0 IMAD.MOV.U32 R5, RZ, RZ, R13 ;  /* 0x000000ffff050224 */ /* 0x000fe200078e000d */
[----:B------:R-:W-:Y:S01]  /*9970*/  F2FP.BF16.F32.PACK_AB R77, RZ, R77 ;  /* 0x0000004dff4d723e */ /* 0x000fe200000010ff */
[----:B------:R-:W-:Y:S01]  /*9980*/  FMUL R86, R86, R154 ;  /* 0x0000009a56567220 */ /* 0x000fe20000400000 */
[----:B------:R-:W-:Y:S01]  /*9990*/  F2FP.BF16.F32.PACK_AB R78, RZ, R78 ;  /* 0x0000004eff4e723e */ /* 0x000fe200000010ff */
[----:B------:R-:W-:Y:S01]  /*99a0*/  FMUL R87, R87, R154 ;  /* 0x0000009a57577220 */ /* 0x000fe20000400000 */
[----:B------:R0:W-:Y:S01]  /*99b0*/  @P0 STG.E.U16 desc[UR36][R4.64+0x30], R38 ;  /* 0x0000302604000986 */ /* 0x0001e2000c101524 */
[----:B------:R-:W-:-:S02]  /*99c0*/  ISETP.GT.AND P0, PT, R0, 0x20, P2 ;  /* 0x000000200000780c */ /* 0x000fc40001704270 */
[----:B------:R-:W-:Y:S02]  /*99d0*/  F2FP.BF16.F32.PACK_AB R79, RZ, R79 ;  /* 0x0000004fff4f723e */ /* 0x000fe400000010ff */
[----:B------:R-:W-:Y:S02]  /*99e0*/  F2FP.BF16.F32.PACK_AB R80, RZ, R80 ;  /* 0x00000050ff50723e */ /* 0x000fe400000010ff */
[----:B------:R-:W-:Y:S02]  /*99f0*/  F2FP.BF16.F32.PACK_AB R81, RZ, R81 ;  /* 0x00000051ff51723e */ /* 0x000fe400000010ff */
[----:B------:R-:W-:Y:S02]  /*9a00*/  F2FP.BF16.F32.PACK_AB R82, RZ, R82 ;  /* 0x00000052ff52723e */ /* 0x000fe400000010ff */
[----:B------:R-:W-:Y:S01]  /*9a10*/  F2FP.BF16.F32.PACK_AB R83, RZ, R83 ;  /* 0x00000053ff53723e */ /* 0x000fe200000010ff */
[----:B0-----:R-:W-:Y:S01]  /*9a20*/  @P3 IMAD.MOV.U32 R5, RZ, RZ, R13 ;  /* 0x000000ffff053224 */ /* 0x001fe200078e000d */
[----:B------:R-:W-:-:S02]  /*9a30*/  @P3 MOV R4, R12 ;  /* 0x0000000c00043202 */ /* 0x000fc40000000f00 */
[----:B------:R-:W-:Y:S02]  /*9a40*/  F2FP.BF16.F32.PACK_AB R84, RZ, R84 ;  /* 0x00000054ff54723e */ /* 0x000fe400000010ff */
[----:B------:R-:W-:Y:S01]  /*9a50*/  F2FP.BF16.F32.PACK_AB R85, RZ, R85 ;  /* 0x00000055ff55723e */ /* 0x000fe200000010ff */
[----:B------:R0:W-:Y:S01]  /*9a60*/  @P3 STG.E.U16 desc[UR36][R4.64+0x32], R39 ;  /* 0x0000322704003986 */ /* 0x0001e2000c101524 */
[C---:B------:R-:W-:Y:S02]  /*9a70*/  ISETP.GT.AND P3, PT, R0.reuse, 0x21, P2 ;  /* 0x000000210000780c */ /* 0x040fe40001764270 */
[----:B------:R-:W-:Y:S01]  /*9a80*/  F2FP.BF16.F32.PACK_AB R86, RZ, R86 ;  /* 0x00000056ff56723e */ /* 0x000fe200000010ff */
[----:B------:R-:W-:Y:S01]  /*9a90*/  @P4 STG.E.U16 desc[UR36][R6.64+0x40], R40 ;  /* 0x0000402806004986 */ /* 0x000fe2000c101524 */
[C---:B------:R-:W-:Y:S02]  /*9aa0*/  ISETP.GT.AND P4, PT, R0.reuse, 0x28, P1 ;  /* 0x000000280000780c */ /* 0x040fe40000f84270 */
[----:B------:R-:W-:Y:S01]  /*9ab0*/  F2FP.BF16.F32.PACK_AB R87, RZ, R87 ;  /* 0x00000057ff57723e */ /* 0x000fe200000010ff */
[----:B------:R-:W-:Y:S01]  /*9ac0*/  @P5 STG.E.U16 desc[UR36][R6.64+0x42], R41 ;  /* 0x0000422906005986 */ /* 0x000fe2000c101524 */
[----:B------:R-:W-:Y:S01]  /*9ad0*/  ISETP.GT.AND P5, PT, R0, 0x29, P1 ;  /* 0x000000290000780c */ /* 0x000fe20000fa4270 */
[----:B0-----:R-:W-:-:S02]  /*9ae0*/  @P0 IMAD.MOV.U32 R4, RZ, RZ, R12 ;  /* 0x000000ffff040224 */ /* 0x001fc400078e000c */
[----:B------:R-:W-:-:S05]  /*9af0*/  @P0 IMAD.MOV.U32 R5, RZ, RZ, R13 ;  /* 0x000000ffff050224 */ /* 0x000fca00078e000d */
[----:B------:R0:W-:Y:S01]  /*9b00*/  @P0 STG.E.U16 desc[UR36][R4.64+0x40], R42 ;  /* 0x0000402a04000986 */ /* 0x0001e2000c101524 */
[----:B------:R-:W-:Y:S01]  /*9b10*/  ISETP.GT.AND P0, PT, R0, 0x28, P2 ;  /* 0x000000280000780c */ /* 0x000fe20001704270 */
[----:B0-----:R-:W-:Y:S02]  /*9b20*/  @P3 IMAD.MOV.U32 R4, RZ, RZ, R12 ;  /* 0x000000ffff043224 */ /* 0x001fe400078e000c */
[----:B------:R-:W-:-:S05]  /*9b30*/  @P3 IMAD.MOV.U32 R5, RZ, RZ, R13 ;  /* 0x000000ffff053224 */ /* 0x000fca00078e000d */
[----:B------:R0:W-:Y:S01]  /*9b40*/  @P3 STG.E.U16 desc[UR36][R4.64+0x42], R43 ;  /* 0x0000422b04003986 */ /* 0x0001e2000c101524 */
[----:B------:R-:W-:-:S03]  /*9b50*/  ISETP.GT.AND P3, PT, R0, 0x29, P2 ;  /* 0x000000290000780c */ /* 0x000fc60001764270 */
[----:B------:R-:W-:Y:S01]  /*9b60*/  @P4 STG.E.U16 desc[UR36][R6.64+0x50], R44 ;  /* 0x0000502c06004986 */ /* 0x000fe2000c101524 */
[----:B------:R-:W-:-:S03]  /*9b70*/  ISETP.GT.AND P4, PT, R0, 0x30, P1 ;  /* 0x000000300000780c */ /* 0x000fc60000f84270 */
[----:B------:R-:W-:Y:S01]  /*9b80*/  @P5 STG.E.U16 desc[UR36][R6.64+0x52], R45 ;  /* 0x0000522d06005986 */ /* 0x000fe2000c101524 */
[----:B------:R-:W-:Y:S01]  /*9b90*/  ISETP.GT.AND P5, PT, R0, 0x31, P1 ;  /* 0x000000310000780c */ /* 0x000fe20000fa4270 */
[----:B0-----:R-:W-:Y:S02]  /*9ba0*/  @P0 IMAD.MOV.U32 R4, RZ, RZ, R12 ;  /* 0x000000ffff040224 */ /* 0x001fe400078e000c */
        /* <DEDUP_REMOVED lines=11> */
[----:B0-----:R-:W-:Y:S01]  /*9c60*/  @P0 IMAD.MOV.U32 R4, RZ, RZ, R12 ;  /* 0x000000ffff040224 */ /* 0x001fe200078e000c */
[----:B------:R-:W-:-:S05]  /*9c70*/  @P0 MOV R5, R13 ;  /* 0x0000000d00050202 */ /* 0x000fca0000000f00 */
        /* <DEDUP_REMOVED lines=33> */
[----:B------:R-:W-:Y:S02]  /*9e90*/  ISETP.GT.AND P5, PT, R0, 0x51, P1 ;  /* 0x000000510000780c */ /* 0x000fe40000fa4270 */
[----:B0-----:R-:W-:Y:S01]  /*9ea0*/  @P0 MOV R4, R12 ;  /* 0x0000000c00040202 */ /* 0x001fe20000000f00 */
        /* <DEDUP_REMOVED lines=27> */
[----:B0-----:R-:W-:Y:S01]  /*a060*/  @P3 IMAD.MOV.U32 R4, RZ, RZ, R12 ;  /* 0x000000ffff043224 */ /* 0x001fe200078e000c */
[----:B------:R-:W-:-:S05]  /*a070*/  @P3 MOV R5, R13 ;  /* 0x0000000d00053202 */ /* 0x000fca0000000f00 */
        /* <DEDUP_REMOVED lines=25> */
[C---:B------:R-:W-:Y:S02]  /*a210*/  ISETP.GT.AND P3, PT, R0.reuse, 0x78, P1 ;  /* 0x000000780000780c */ /* 0x040fe40000f64270 */
[C---:B------:R-:W-:Y:S01]  /*a220*/  ISETP.GT.AND P1, PT, R0.reuse, 0x79, P1 ;  /* 0x000000790000780c */ /* 0x040fe20000f24270 */
[----:B------:R-:W-:Y:S01]  /*a230*/  @P4 STG.E.U16 desc[UR36][R6.64+0xe0], R80 ;  /* 0x0000e05006004986 */ /* 0x000fe2000c101524 */
[----:B------:R-:W-:-:S03]  /*a240*/  ISETP.GT.AND P4, PT, R0, 0x71, P2 ;  /* 0x000000710000780c */ /* 0x000fc60001784270 */
[----:B------:R-:W-:Y:S01]  /*a250*/  @P5 STG.E.U16 desc[UR36][R6.64+0xe2], R81 ;  /* 0x0000e25106005986 */ /* 0x000fe2000c101524 */
[C---:B------:R-:W-:Y:S02]  /*a260*/  ISETP.GT.AND P5, PT, R0.reuse, 0x78, P2 ;  /* 0x000000780000780c */ /* 0x040fe400017a4270 */
[----:B------:R-:W-:Y:S01]  /*a270*/  ISETP.GT.AND P2, PT, R0, 0x79, P2 ;  /* 0x000000790000780c */ /* 0x000fe20001744270 */
[----:B0-----:R-:W-:Y:S02]  /*a280*/  @P0 IMAD.MOV.U32 R4, RZ, RZ, R12 ;  /* 0x000000ffff040224 */ /* 0x001fe400078e000c */
[----:B------:R-:W-:-:S05]  /*a290*/  @P0 IMAD.MOV.U32 R5, RZ, RZ, R13 ;  /* 0x000000ffff050224 */ /* 0x000fca00078e000d */
[----:B------:R0:W-:Y:S02]  /*a2a0*/  @P0 STG.E.U16 desc[UR36][R4.64+0xe0], R82 ;  /* 0x0000e05204000986 */ /* 0x0001e4000c101524 */
[----:B0-----:R-:W-:Y:S01]  /*a2b0*/  @P4 MOV R4, R12 ;  /* 0x0000000c00044202 */ /* 0x001fe20000000f00 */
[----:B------:R-:W-:-:S05]  /*a2c0*/  @P4 IMAD.MOV.U32 R5, RZ, RZ, R13 ;  /* 0x000000ffff054224 */ /* 0x000fca00078e000d */
[----:B------:R0:W-:Y:S04]  /*a2d0*/  @P4 STG.E.U16 desc[UR36][R4.64+0xe2], R83 ;  /* 0x0000e25304004986 */ /* 0x0001e8000c101524 */
[----:B------:R1:W-:Y:S04]  /*a2e0*/  @P3 STG.E.U16 desc[UR36][R6.64+0xf0], R84 ;  /* 0x0000f05406003986 */ /* 0x0003e8000c101524 */
[----:B------:R1:W-:Y:S01]  /*a2f0*/  @P1 STG.E.U16 desc[UR36][R6.64+0xf2], R85 ;  /* 0x0000f25506001986 */ /* 0x0003e2000c101524 */
[----:B0-----:R-:W-:Y:S02]  /*a300*/  @P5 IMAD.MOV.U32 R4, RZ, RZ, R12 ;  /* 0x000000ffff045224 */ /* 0x001fe400078e000c */
[----:B------:R-:W-:-:S05]  /*a310*/  @P5 IMAD.MOV.U32 R5, RZ, RZ, R13 ;  /* 0x000000ffff055224 */ /* 0x000fca00078e000d */
[----:B------:R1:W-:Y:S04]  /*a320*/  @P5 STG.E.U16 desc[UR36][R4.64+0xf0], R86 ;  /* 0x0000f05604005986 */ /* 0x0003e8000c101524 */
[----:B------:R1:W-:Y:S02]  /*a330*/  @P2 STG.E.U16 desc[UR36][R12.64+0xf2], R87 ;  /* 0x0000f2570c002986 */ /* 0x0003e4000c101524 */
.L_x_281:
[----:B------:R-:W-:Y:S05]  /*a340*/  BSYNC B0 ;  /* 0x0000000000007941 */ /* 0x000fea0003800000 */
.L_x_29:
[----:B------:R-:W-:Y:S01]  /*a350*/  ULDC UR4, c[0x0][0xc] ;  /* 0x0000030000047ab9 */ /* 0x000fe20000000800 */
[----:B------:R-:W-:Y:S01]  /*a360*/  ULDC UR5, c[0x0][0x10] ;  /* 0x0000040000057ab9 */ /* 0x000fe20000000800 */
[----:B0-----:R-:W0:Y:S01]  /*a370*/  LDC R3, c[0x0][0x14] ;  /* 0x00000500ff037b82 */ /* 0x001e220000000800 */
[----:B------:R-:W-:Y:S01]  /*a380*/  UIMAD.WIDE.U32 UR4, UR4, UR5, URZ ;  /* 0x00000005040472a5 */ /* 0x000fe2000f8e003f */
[----:B------:R-:W-:Y:S01]  /*a390*/  PRMT R0, RZ, 0x7610, R0 ;  /* 0x00007610ff007816 */ /* 0x000fe20000000000 */
[----:B------:R-:W-:Y:S02]  /*a3a0*/  IMAD.MOV.U32 R153, RZ, RZ, -0x1 ;  /* 0xffffffffff997424 */ /* 0x000fe400078e00ff */
[----:B------:R-:W-:Y:S02]  /*a3b0*/  IMAD.MOV.U32 R23, RZ, RZ, -0x1 ;  /* 0xffffffffff177424 */ /* 0x000fe400078e00ff */
[----:B0-----:R-:W-:-:S04]  /*a3c0*/  IMAD.WIDE.U32 R16, R3, UR4, R16 ;  /* 0x0000000403107c25 */ /* 0x001fc8000f8e0010 */
[----:B------:R-:W-:Y:S01]  /*a3d0*/  IMAD R3, R3, UR5, RZ ;  /* 0x0000000503037c24 */ /* 0x000fe2000f8e02ff */
[----:B------:R-:W-:Y:S02]  /*a3e0*/  ULDC.64 UR4, c[0x0][0x650] ;  /* 0x0001940000047ab9 */ /* 0x000fe40000000a00 */
[----:B------:R-:W-:Y:S01]  /*a3f0*/  ISETP.GE.U32.AND P0, PT, R16, UR4, PT ;  /* 0x0000000410007c0c */ /* 0x000fe2000bf06070 */
[----:B------:R-:W-:-:S05]  /*a400*/  IMAD.IADD R17, R17, 0x1, R3 ;  /* 0x0000000111117824 */ /* 0x000fca00078e0203 */
[----:B------:R-:W-:-:S13]  /*a410*/  ISETP.GE.U32.AND.EX P0, PT, R17, UR5, PT, P0 ;  /* 0x0000000511007c0c */ /* 0x000fda000bf06100 */
[----:B------:R-:W-:Y:S05]  /*a420*/  @P0 BRA `(.L_x_282) ;  /* 0x0000000400640947 */ /* 0x000fea0003800000 */
[----:B-1----:R-:W0:Y:S01]  /*a430*/  S2R R12, SR_CTAID.X ;  /* 0x00000000000c7919 */ /* 0x002e220000002500 */
[----:B--2---:R-:W1:Y:S01]  /*a440*/  LDC.64 R10, c[0x0][0x628] ;  /* 0x00018a00ff0a7b82 */ /* 0x004e620000000a00 */
[----:B------:R-:W-:Y:S01]  /*a450*/  ULDC UR4, c[0x0][0x150] ;  /* 0x0000540000047ab9 */ /* 0x000fe20000000800 */
[----:B------:R-:W-:Y:S01]  /*a460*/  IMAD.MOV.U32 R8, RZ, RZ, R16 ;  /* 0x000000ffff087224 */ /* 0x000fe200078e0010 */
[----:B------:R-:W2:Y:S01]  /*a470*/  S2R R24, SR_CTAID.Y ;  /* 0x0000000000187919 */ /* 0x000ea20000002600 */
[----:B------:R-:W-:-:S04]  /*a480*/  IMAD.MOV.U32 R9, RZ, RZ, R17 ;  /* 0x000000ffff097224 */ /* 0x000fc800078e0011 */
[----:B------:R-:W2:Y:S08]  /*a490*/  LDC R21, c[0x0][0x144] ;  /* 0x00005100ff157b82 */ /* 0x000eb00000000800 */
[----:B------:R-:W2:Y:S08]  /*a4a0*/  LDC R0, c[0x0][0x630] ;  /* 0x00018c00ff007b82 */ /* 0x000eb00000000800 */
[----:B------:R-:W2:Y:S01]  /*a4b0*/  LDC.64 R14, c[0x0][0x620] ;  /* 0x00018800ff0e7b82 */ /* 0x000ea20000000a00 */
[----:B-1----:R-:W-:-:S04]  /*a4c0*/  ISETP.NE.U32.AND P0, PT, R10, RZ, PT ;  /* 0x000000ff0a00720c */ /* 0x002fc80003f05070 */
[----:B------:R-:W-:Y:S02]  /*a4d0*/  ISETP.NE.AND.EX P0, PT, R11, RZ, PT, P0 ;  /* 0x000000ff0b00720c */ /* 0x000fe40003f05300 */
[----:B0-----:R-:W-:-:S05]  /*a4e0*/  I2FP.F32.U32 R3, R12 ;  /* 0x0000000c00037245 */ /* 0x001fca0000201000 */
[----:B------:R-:W-:-:S04]  /*a4f0*/  FMUL R3, R3, UR4 ;  /* 0x0000000403037c20 */ /* 0x000fc80008400000 */
[----:B------:R0:W1:Y:S02]  /*a500*/  F2I.U32.TRUNC.NTZ R20, R3 ;  /* 0x0000000300147305 */ /* 0x000064000020f000 */
[----:B------:R-:W-:Y:S05]  /*a510*/  @!P0 BRA `(.L_x_283) ;  /* 0x0000000000288947 */ /* 0x000fea0003800000 */
[----:B0-----:R-:W0:Y:S02]  /*a520*/  LDC R3, c[0x0][0x634] ;  /* 0x00018d00ff037b82 */ /* 0x001e240000000800 */
[----:B0-----:R-:W-:-:S05]  /*a530*/  IADD3 R3, P0, R16, R3, RZ ;  /* 0x0000000310037210 */ /* 0x001fca0007f1e0ff */
[----:B------:R-:W-:-:S04]  /*a540*/  IMAD.X R13, RZ, RZ, R17, P0 ;  /* 0x000000ffff0d7224 */ /* 0x000fc800000e0611 */
[----:B------:R-:W-:-:S04]  /*a550*/  IMAD.WIDE.U32 R4, R13, R10, RZ ;  /* 0x0000000a0d047225 */ /* 0x000fc800078e00ff */
[----:B------:R-:W-:-:S04]  /*a560*/  IMAD.WIDE.U32 R6, P0, R3, R11, R4 ;  /* 0x0000000b03067225 */ /* 0x000fc80007800004 */
[----:B------:R-:W-:Y:S01]  /*a570*/  IMAD.WIDE.U32 R4, R3, R10, RZ ;  /* 0x0000000a03047225 */ /* 0x000fe200078e00ff */
[----:B------:R-:W-:-:S03]  /*a580*/  MOV R8, R7 ;  /* 0x0000000700087202 */ /* 0x000fc60000000f00 */
[----:B------:R-:W-:Y:S01]  /*a590*/  IMAD.X R9, RZ, RZ, RZ, P0 ;  /* 0x000000ffff097224 */ /* 0x000fe200000e06ff */
[----:B------:R-:W-:-:S05]  /*a5a0*/  IADD3 RZ, P0, R5, R6, RZ ;  /* 0x0000000605ff7210 */ /* 0x000fca0007f1e0ff */
[----:B------:R-:W-:-:S08]  /*a5b0*/  IMAD.WIDE.U32.X R8, R13, R11, R8, P0 ;  /* 0x0000000b0d087225 */ /* 0x000fd000000e0408 */
.L_x_283:
[----:B------:R-:W3:Y:S01]  /*a5c0*/  LDC.64 R28, c[0x0][0x640] ;  /* 0x00019000ff1c7b82 */ /* 0x000ee20000000a00 */
[-CC-:B--2---:R-:W-:Y:S01]  /*a5d0*/  SHF.R.U64 R23, R8, R0.reuse, R9.reuse ;  /* 0x0000000008177219 */ /* 0x184fe20000001209 */
[----:B-1----:R-:W-:Y:S01]  /*a5e0*/  IMAD.MOV R20, RZ, RZ, -R20 ;  /* 0x000000ffff147224 */ /* 0x002fe200078e0a14 */
[----:B------:R-:W-:Y:S01]  /*a5f0*/  SHF.R.U32.HI R0, RZ, R0, R9 ;  /* 0x00000000ff007219 */ /* 0x000fe20000011609 */
[----:B------:R-:W-:Y:S01]  /*a600*/  ULDC UR4, c[0x0][0x154] ;  /* 0x0000550000047ab9 */ /* 0x000fe20000000800 */
[----:B0-----:R-:W-:Y:S01]  /*a610*/  IADD3 R3, P0, RZ, -R23, RZ ;  /* 0x80000017ff037210 */ /* 0x001fe20007f1e0ff */
[----:B------:R-:W-:Y:S02]  /*a620*/  IMAD R21, R21, R20, R12 ;  /* 0x0000001415157224 */ /* 0x000fe400078e020c */
[----:B------:R-:W0:Y:S01]  /*a630*/  LDC R6, c[0x0][0x618] ;  /* 0x00018600ff067b82 */ /* 0x000e220000000800 */
[----:B------:R-:W-:Y:S02]  /*a640*/  IMAD.MOV.U32 R7, RZ, RZ, 0x1 ;  /* 0x00000001ff077424 */ /* 0x000fe400078e00ff */
[----:B------:R-:W-:-:S04]  /*a650*/  IMAD.X R5, RZ, RZ, ~R0, P0 ;  /* 0x000000ffff057224 */ /* 0x000fc800000e0e00 */
[-C--:B------:R-:W-:Y:S01]  /*a660*/  IMAD R0, R5, R14.reuse, RZ ;  /* 0x0000000e05007224 */ /* 0x080fe200078e02ff */
[----:B------:R-:W1:Y:S01]  /*a670*/  LDC R8, c[0x0][0x608] ;  /* 0x00018200ff087b82 */ /* 0x000e620000000800 */
[----:B------:R-:W-:-:S04]  /*a680*/  IMAD.WIDE.U32 R4, R3, R14, R16 ;  /* 0x0000000e03047225 */ /* 0x000fc800078e0010 */
[----:B------:R-:W-:Y:S01]  /*a690*/  IMAD R3, R3, R15, R0 ;  /* 0x0000000f03037224 */ /* 0x000fe200078e0200 */
[----:B------:R-:W-:Y:S02]  /*a6a0*/  I2FP.F32.U32 R0, R24 ;  /* 0x0000001800007245 */ /* 0x000fe40000201000 */
[----:B------:R-:W2:Y:S01]  /*a6b0*/  LDC R26, c[0x0][0x658] ;  /* 0x00019600ff1a7b82 */ /* 0x000ea20000000800 */
[----:B------:R-:W-:Y:S01]  /*a6c0*/  IMAD.IADD R3, R5, 0x1, R3 ;  /* 0x0000000105037824 */ /* 0x000fe200078e0203 */
[----:B---3--:R-:W-:Y:S01]  /*a6d0*/  ISETP.NE.U32.AND P0, PT, R28, RZ, PT ;  /* 0x000000ff1c00720c */ /* 0x008fe20003f05070 */
[----:B------:R-:W-:Y:S01]  /*a6e0*/  FMUL R0, R0, UR4 ;  /* 0x0000000400007c20 */ /* 0x000fe20008400000 */
[----:B------:R-:W-:Y:S02]  /*a6f0*/  IMAD.MOV.U32 R5, RZ, RZ, -0x1 ;  /* 0xffffffffff057424 */ /* 0x000fe400078e00ff */
[----:B------:R-:W-:Y:S01]  /*a700*/  ISETP.NE.AND.EX P0, PT, R29, RZ, PT, P0 ;  /* 0x000000ff1d00720c */ /* 0x000fe20003f05300 */
[----:B------:R3:W2:Y:S01]  /*a710*/  F2I.U32.TRUNC.NTZ R13, R0 ;  /* 0x00000000000d7305 */ /* 0x0006a2000020f000 */
[----:B------:R-:W3:Y:S01]  /*a720*/  LDC R15, c[0x0][0x148] ;  /* 0x00005200ff0f7b82 */ /* 0x000ee20000000800 */
[----:B0-----:R-:W-:-:S02]  /*a730*/  SHF.R.U64 R12, R4, R6, R3 ;  /* 0x00000006040c7219 */ /* 0x001fc40000001203 */
[----:B------:R-:W-:-:S05]  /*a740*/  SHF.R.U32.HI R3, RZ, R6, R3 ;  /* 0x00000006ff037219 */ /* 0x000fca0000011603 */
[----:B------:R-:W0:Y:S01]  /*a750*/  LDC R20, c[0x0][0x600] ;  /* 0x00018000ff147b82 */ /* 0x000e220000000800 */
[-CC-:B-1----:R-:W-:Y:S02]  /*a760*/  SHF.R.U64 R10, R12, R8.reuse, R3.reuse ;  /* 0x000000080c0a7219 */ /* 0x182fe40000001203 */
[----:B------:R-:W-:-:S05]  /*a770*/  SHF.R.U32.HI R3, RZ, R8, R3 ;  /* 0x00000008ff037219 */ /* 0x000fca0000011603 */
[----:B------:R-:W1:Y:S01]  /*a780*/  LDC R27, c[0x0][0x648] ;  /* 0x00019200ff1b7b82 */ /* 0x000e620000000800 */
[-C--:B--2---:R-:W-:Y:S02]  /*a790*/  SHF.L.U32 R4, R5, R26.reuse, RZ ;  /* 0x0000001a05047219 */ /* 0x084fe400000006ff */
[--C-:B------:R-:W-:Y:S02]  /*a7a0*/  SHF.R.U64 R14, R10, R26, R3.reuse ;  /* 0x0000001a0a0e7219 */ /* 0x100fe40000001203 */
[----:B------:R-:W-:Y:S02]  /*a7b0*/  LOP3.LUT R25, RZ, R4, RZ, 0x33, !PT ;  /* 0x00000004ff197212 */ /* 0x000fe400078e33ff */
[-C--:B------:R-:W-:Y:S01]  /*a7c0*/  SHF.R.U32.HI R5, RZ, R26.reuse, R3 ;  /* 0x0000001aff057219 */ /* 0x080fe20000011603 */
[----:B------:R-:W2:Y:S01]  /*a7d0*/  LDC R30, c[0x0][0x638] ;  /* 0x00018e00ff1e7b82 */ /* 0x000ea20000000800 */
[----:B------:R-:W-:Y:S01]  /*a7e0*/  SHF.L.U32 R152, R7, R26, RZ ;  /* 0x0000001a07987219 */ /* 0x000fe200000006ff */
[----:B------:R-:W-:-:S06]  /*a7f0*/  IMAD.MOV.U32 R4, RZ, RZ, R14 ;  /* 0x000000ffff047224 */ /* 0x000fcc00078e000e */
[----:B------:R-:W0:Y:S01]  /*a800*/  LDC R31, c[0x0][0x610] ;  /* 0x00018400ff1f7b82 */ /* 0x000e220000000800 */
[----:B------:R-:W-:Y:S05]  /*a810*/  @!P0 BRA `(.L_x_284) ;  /* 0x0000000000288947 */ /* 0x000fea0003800000 */
[----:B------:R-:W4:Y:S02]  /*a820*/  LDC R3, c[0x0][0x64c] ;  /* 0x00019300ff037b82 */ /* 0x000f240000000800 */
[----:B----4-:R-:W-:-:S05]  /*a830*/  IADD3 R3, P0, R14, R3, RZ ;  /* 0x000000030e037210 */ /* 0x010fca0007f1e0ff */
        /* <DEDUP_REMOVED lines=8> */
.L_x_284:
[----:B------:R-:W-:Y:S01]  /*a8c0*/  ISETP.NE.AND P0, PT, R2, 0x1, PT ;  /* 0x000000010200780c */ /* 0x000fe20003f05270 */
[----:B------:R-:W-:Y:S01]  /*a8d0*/  IMAD.MOV R13, RZ, RZ, -R13 ;  /* 0x000000ffff0d7224 */ /* 0x000fe200078e0a0d */
[----:B-1-3--:R-:W-:Y:S01]  /*a8e0*/  SHF.R.U64 R0, R4, R27, R5 ;  /* 0x0000001b04007219 */ /* 0x00afe20000001205 */
[----:B------:R-:W-:Y:S01]  /*a8f0*/  IMAD.MOV.U32 R4, RZ, RZ, 0x1 ;  /* 0x00000001ff047424 */ /* 0x000fe200078e00ff */
[----:B------:R-:W-:Y:S02]  /*a900*/  LOP3.LUT R5, R10, R25, RZ, 0xc0, !PT ;  /* 0x000000190a057212 */ /* 0x000fe400078ec0ff */
[----:B0-----:R-:W-:Y:S01]  /*a910*/  IADD3 R7, R20, -0x1, RZ ;  /* 0xffffffff14077810 */ /* 0x001fe20007ffe0ff */
[----:B------:R-:W-:Y:S02]  /*a920*/  IMAD.MOV R3, RZ, RZ, -R0 ;  /* 0x000000ffff037224 */ /* 0x000fe400078e0a00 */
[----:B------:R-:W-:Y:S01]  /*a930*/  IMAD R152, R152, R0, R5 ;  /* 0x0000000098987224 */ /* 0x000fe200078e0205 */
[----:B------:R-:W-:Y:S01]  /*a940*/  LOP3.LUT R5, R12, R7, RZ, 0xc0, !PT ;  /* 0x000000070c057212 */ /* 0x000fe200078ec0ff */
[----:B--2---:R-:W-:-:S02]  /*a950*/  IMAD R0, R3, R30, R14 ;  /* 0x0000001e03007224 */ /* 0x004fc400078e020e */
[----:B------:R-:W-:Y:S02]  /*a960*/  @P0 IMAD R21, R15, R13, R24 ;  /* 0x0000000d0f150224 */ /* 0x000fe400078e0218 */
[----:B------:R-:W-:Y:S01]  /*a970*/  IMAD R3, R0, R20, R5 ;  /* 0x0000001400037224 */ /* 0x000fe200078e0205 */
[----:B------:R-:W-:Y:S01]  /*a980*/  PRMT R0, R4, 0x7610, R0 ;  /* 0x0000761004007816 */ /* 0x000fe20000000000 */
[----:B------:R-:W-:-:S05]  /*a990*/  IMAD R152, R152, R31, R21 ;  /* 0x0000001f98987224 */ /* 0x000fca00078e0215 */
[----:B------:R-:W-:Y:S02]  /*a9a0*/  SEL R153, R3, R152, !P0 ;  /* 0x0000009803997207 */ /* 0x000fe40004000000 */
[----:B------:R-:W-:-:S07]  /*a9b0*/  SEL R152, R152, R3, !P0 ;  /* 0x0000000398987207 */ /* 0x000fce0004000000 */
.L_x_282:
[----:B------:R-:W-:-:S13]  /*a9c0*/  LOP3.LUT P0, RZ, R0, 0xff, RZ, 0xc0, !PT ;  /* 0x000000ff00ff7812 */ /* 0x000fda000780c0ff */
[----:B------:R-:W-:Y:S05]  /*a9d0*/  @P0 BRA `(.L_x_285) ;  /* 0xffffff6400980947 */ /* 0x000fea000383ffff */
[----:B------:R-:W-:Y:S05]  /*a9e0*/  EXIT ;  /* 0x000000000000794d */ /* 0x000fea0003800000 */
.L_x_4:
[----:B0-----:R-:W-:Y:S01]  /*a9f0*/  ULDC.64 UR4, c[0x0][0x650] ;  /* 0x0001940000047ab9 */ /* 0x001fe20000000a00 */
[----:B------:R-:W-:Y:S01]  /*aa00*/  PRMT R6, RZ, 0x7610, R6 ;  /* 0x00007610ff067816 */ /* 0x000fe20000000006 */
[----:B------:R-:W-:Y:S01]  /*aa10*/  IMAD.MOV.U32 R7, RZ, RZ, -0x1 ;  /* 0xffffffffff077424 */ /* 0x000fe200078e00ff */
[----:B------:R-:W-:Y:S01]  /*aa20*/  ISETP.GE.U32.AND P0, PT, R16, UR4, PT ;  /* 0x0000000410007c0c */ /* 0x000fe2000bf06070 */
[----:B------:R-:W-:Y:S02]  /*aa30*/  IMAD.MOV.U32 R9, RZ, RZ, -0x1 ;  /* 0xffffffffff097424 */ /* 0x000fe400078e00ff */
[----:B------:R-:W-:Y:S01]  /*aa40*/  IMAD.MOV.U32 R8, RZ, RZ, -0x1 ;  /* 0xffffffffff087424 */ /* 0x000fe200078e00ff */
        /* <DEDUP_REMOVED lines=20> */
.L_x_287:
[--C-:B------:R-:W-:Y:S01]  /*ab90*/  SHF.R.U64 R12, R10, R14, R11.reuse ;  /* 0x0000000e0a0c7219 */ /* 0x100fe2000000120b */
[----:B------:R-:W0:Y:S01]  /*aba0*/  LDC R22, c[0x0][0x618] ;  /* 0x00018600ff167b82 */ /* 0x000e220000000800 */
[----:B------:R-:W-:Y:S01]  /*abb0*/  I2FP.F32.U32 R6, R4 ;  /* 0x0000000400067245 */ /* 0x000fe20000201000 */
[----:B------:R-:W-:Y:S01]  /*abc0*/  ULDC UR4, c[0x0][0x150] ;  /* 0x0000540000047ab9 */ /* 0x000fe20000000800 */
[----:B------:R-:W-:Y:S02]  /*abd0*/  SHF.R.U32.HI R5, RZ, R14, R11 ;  /* 0x0000000eff057219 */ /* 0x000fe4000001160b */
[----:B------:R-:W-:Y:S01]  /*abe0*/  IADD3 R9, P0, RZ, -R12, RZ ;  /* 0x8000000cff097210 */ /* 0x000fe20007f1e0ff */
[----:B------:R-:W-:Y:S01]  /*abf0*/  FMUL R11, R6, UR4 ;  /* 0x00000004060b7c20 */ /* 0x000fe20008400000 */
[----:B------:R-:W-:Y:S01]  /*ac00*/  ULDC UR4, c[0x0][0x154] ;  /* 0x0000550000047ab9 */ /* 0x000fe20000000800 */
[----:B------:R-:W1:Y:S01]  /*ac10*/  LDC.64 R24, c[0x0][0x640] ;  /* 0x00019000ff187b82 */ /* 0x000e620000000a00 */
[----:B------:R-:W-:Y:S01]  /*ac20*/  IADD3.X R5, RZ, ~R5, RZ, P0, !PT ;  /* 0x80000005ff057210 */ /* 0x000fe200007fe4ff */
[----:B------:R-:W-:-:S02]  /*ac30*/  IMAD.WIDE.U32 R6, R9, R20, R16 ;  /* 0x0000001409067225 */ /* 0x000fc400078e0010 */
[----:B------:R-:W2:Y:S02]  /*ac40*/  F2I.U32.TRUNC.NTZ R11, R11 ;  /* 0x0000000b000b7305 */ /* 0x000ea4000020f000 */
[----:B------:R-:W-:Y:S02]  /*ac50*/  IMAD R8, R5, R20, RZ ;  /* 0x0000001405087224 */ /* 0x000fe400078e02ff */
[----:B------:R-:W3:Y:S02]  /*ac60*/  LDC R13, c[0x0][0x144] ;  /* 0x00005100ff0d7b82 */ /* 0x000ee40000000800 */
[----:B------:R-:W-:Y:S02]  /*ac70*/  IMAD R5, R9, R21, R8 ;  /* 0x0000001509057224 */ /* 0x000fe400078e0208 */
[----:B------:R-:W-:Y:S02]  /*ac80*/  IMAD.MOV.U32 R8, RZ, RZ, -0x1 ;  /* 0xffffffffff087424 */ /* 0x000fe400078e00ff */
[----:B------:R-:W-:Y:S01]  /*ac90*/  IMAD.IADD R5, R7, 0x1, R5 ;  /* 0x0000000107057824 */ /* 0x000fe200078e0205 */
[----:B------:R-:W-:Y:S01]  /*aca0*/  I2FP.F32.U32 R7, R3 ;  /* 0x0000000300077245 */ /* 0x000fe20000201000 */
[----:B------:R-:W4:Y:S03]  /*acb0*/  LDC R14, c[0x0][0x608] ;  /* 0x00018200ff0e7b82 */ /* 0x000f260000000800 */
[-C--:B0-----:R-:W-:Y:S01]  /*acc0*/  SHF.R.U64 R10, R6, R22.reuse, R5 ;  /* 0x00000016060a7219 */ /* 0x081fe20000001205 */
[----:B--2---:R-:W-:Y:S01]  /*acd0*/  IMAD.MOV R6, RZ, RZ, -R11 ;  /* 0x000000ffff067224 */ /* 0x004fe200078e0a0b */
[----:B------:R-:W-:Y:S01]  /*ace0*/  SHF.R.U32.HI R5, RZ, R22, R5 ;  /* 0x00000016ff057219 */ /* 0x000fe20000011605 */
[----:B------:R-:W-:-:S02]  /*acf0*/  FMUL R7, R7, UR4 ;  /* 0x0000000407077c20 */ /* 0x000fc40008400000 */
[----:B------:R-:W0:Y:S01]  /*ad00*/  LDC R9, c[0x0][0x658] ;  /* 0x00019600ff097b82 */ /* 0x000e220000000800 */
[----:B-1----:R-:W-:-:S04]  /*ad10*/  ISETP.NE.U32.AND P0, PT, R24, RZ, PT ;  /* 0x000000ff1800720c */ /* 0x002fc80003f05070 */
[----:B------:R-:W-:-:S03]  /*ad20*/  ISETP.NE.AND.EX P0, PT, R25, RZ, PT, P0 ;  /* 0x000000ff1900720c */ /* 0x000fc60003f05300 */
[----:B------:R-:W1:Y:S01]  /*ad30*/  LDC R20, c[0x0][0x148] ;  /* 0x00005200ff147b82 */ /* 0x000e620000000800 */
[----:B---3--:R-:W-:Y:S02]  /*ad40*/  IMAD R23, R13, R6, R4 ;  /* 0x000000060d177224 */ /* 0x008fe400078e0204 */
[----:B------:R-:W-:-:S05]  /*ad50*/  IMAD.MOV.U32 R6, RZ, RZ, 0x1 ;  /* 0x00000001ff067424 */ /* 0x000fca00078e00ff */
[----:B------:R-:W2:Y:S01]  /*ad60*/  LDC R21, c[0x0][0x600] ;  /* 0x00018000ff157b82 */ /* 0x000ea20000000800 */
[-CC-:B----4-:R-:W-:Y:S02]  /*ad70*/  SHF.R.U64 R13, R10, R14.reuse, R5.reuse ;  /* 0x0000000e0a0d7219 */ /* 0x190fe40000001205 */
[----:B------:R-:W-:Y:S02]  /*ad80*/  SHF.R.U32.HI R4, RZ, R14, R5 ;  /* 0x0000000eff047219 */ /* 0x000fe40000011605 */
[----:B------:R3:W4:Y:S03]  /*ad90*/  F2I.U32.TRUNC.NTZ R14, R7 ;  /* 0x00000007000e7305 */ /* 0x000726000020f000 */
[----:B------:R-:W1:Y:S01]  /*ada0*/  LDC R26, c[0x0][0x648] ;  /* 0x00019200ff1a7b82 */ /* 0x000e620000000800 */
[-C--:B0-----:R-:W-:Y:S02]  /*adb0*/  SHF.R.U64 R15, R13, R9.reuse, R4 ;  /* 0x000000090d0f7219 */ /* 0x081fe40000001204 */
[----:B------:R-:W-:-:S02]  /*adc0*/  SHF.L.U32 R8, R8, R9, RZ ;  /* 0x0000000908087219 */ /* 0x000fc400000006ff */
[-C--:B------:R-:W-:Y:S01]  /*add0*/  SHF.R.U32.HI R5, RZ, R9.reuse, R4 ;  /* 0x00000009ff057219 */ /* 0x080fe20000011604 */
[----:B------:R-:W-:Y:S01]  /*ade0*/  IMAD.MOV.U32 R4, RZ, RZ, R15 ;  /* 0x000000ffff047224 */ /* 0x000fe200078e000f */
[----:B------:R-:W-:Y:S01]  /*adf0*/  SHF.L.U32 R22, R6, R9, RZ ;  /* 0x0000000906167219 */ /* 0x000fe200000006ff */
[----:B------:R-:W0:Y:S01]  /*ae00*/  LDC R27, c[0x0][0x638] ;  /* 0x00018e00ff1b7b82 */ /* 0x000e220000000800 */
[----:B------:R-:W-:-:S07]  /*ae10*/  LOP3.LUT R28, RZ, R8, RZ, 0x33, !PT ;  /* 0x00000008ff1c7212 */ /* 0x000fce00078e33ff */
[----:B------:R-:W0:Y:S01]  /*ae20*/  LDC R29, c[0x0][0x610] ;  /* 0x00018400ff1d7b82 */ /* 0x000e220000000800 */
[----:B---34-:R-:W-:Y:S05]  /*ae30*/  @!P0 BRA `(.L_x_288) ;  /* 0x0000000000288947 */ /* 0x018fea0003800000 */
[----:B------:R-:W3:Y:S02]  /*ae40*/  LDC R4, c[0x0][0x64c] ;  /* 0x00019300ff047b82 */ /* 0x000ee40000000800 */
[----:B---3--:R-:W-:-:S05]  /*ae50*/  IADD3 R9, P0, R15, R4, RZ ;  /* 0x000000040f097210 */ /* 0x008fca0007f1e0ff */
        /* <DEDUP_REMOVED lines=8> */
.L_x_288:
[----:B------:R-:W-:Y:S01]  /*aee0*/  ISETP.NE.AND P0, PT, R2, 0x1, PT ;  /* 0x000000010200780c */ /* 0x000fe20003f05270 */
[----:B--2---:R-:W-:Y:S01]  /*aef0*/  VIADD R7, R21, 0xffffffff ;  /* 0xffffffff15077836 */ /* 0x004fe20000000000 */
[----:B-1----:R-:W-:Y:S01]  /*af00*/  SHF.R.U64 R5, R4, R26, R5 ;  /* 0x0000001a04057219 */ /* 0x002fe20000001205 */
[----:B------:R-:W-:Y:S01]  /*af10*/  IMAD.MOV R14, RZ, RZ, -R14 ;  /* 0x000000ffff0e7224 */ /* 0x000fe200078e0a0e */
[----:B------:R-:W-:Y:S01]  /*af20*/  LOP3.LUT R4, R13, R28, RZ, 0xc0, !PT ;  /* 0x0000001c0d047212 */ /* 0x000fe200078ec0ff */
[----:B------:R-:W-:Y:S01]  /*af30*/  IMAD.MOV.U32 R8, RZ, RZ, R12 ;  /* 0x000000ffff087224 */ /* 0x000fe200078e000c */
[----:B------:R-:W-:Y:S02]  /*af40*/  IADD3 R6, -R5, RZ, RZ ;  /* 0x000000ff05067210 */ /* 0x000fe40007ffe1ff */
[----:B------:R-:W-:Y:S01]  /*af50*/  LOP3.LUT R10, R10, R7, RZ, 0xc0, !PT ;  /* 0x000000070a0a7212 */ /* 0x000fe200078ec0ff */
[----:B------:R-:W-:-:S04]  /*af60*/  IMAD R4, R22, R5, R4 ;  /* 0x0000000516047224 */ /* 0x000fc800078e0204 */
[----:B------:R-:W-:Y:S02]  /*af70*/  @P0 IMAD R23, R20, R14, R3 ;  /* 0x0000000e14170224 */ /* 0x000fe400078e0203 */
[----:B0-----:R-:W-:Y:S02]  /*af80*/  IMAD R3, R6, R27, R15 ;  /* 0x0000001b06037224 */ /* 0x001fe400078e020f */
[----:B------:R-:W-:Y:S02]  /*af90*/  IMAD R7, R4, R29, R23 ;  /* 0x0000001d04077224 */ /* 0x000fe400078e0217 */
[----:B------:R-:W-:Y:S02]  /*afa0*/  IMAD R4, R3, R21, R10 ;  /* 0x0000001503047224 */ /* 0x000fe400078e020a */
[----:B------:R-:W-:-:S03]  /*afb0*/  IMAD.MOV.U32 R6, RZ, RZ, 0x1 ;  /* 0x00000001ff067424 */ /* 0x000fc600078e00ff */
[----:B------:R-:W-:Y:S02]  /*afc0*/  SEL R9, R4, R7, !P0 ;  /* 0x0000000704097207 */ /* 0x000fe40004000000 */
[----:B------:R-:W-:-:S07]  /*afd0*/  SEL R7, R7, R4, !P0 ;  /* 0x0000000407077207 */ /* 0x000fce0004000000 */
.L_x_286:
[----:B------:R-:W-:-:S08]  /*afe0*/  NOP ;  /* 0x0000000000007918 */ /* 0x000fd00000000000 */
[----:B------:R-:W0:-:S00]  /*aff0*/  USETMAXREG.DEALLOC.CTAPOOL 0x28 ;  /* 0x00000028000079c8 */ /* 0x000e0000080e0500 */
[----:B0-----:R-:W-:-:S13]  /*b000*/  ISETP.NE.AND P0, PT, R0, RZ, PT ;  /* 0x000000ff0000720c */ /* 0x001fda0003f05270 */
[----:B------:R-:W-:Y:S05]  /*b010*/  @P0 EXIT ;  /* 0x000000000000094d */ /* 0x000fea0003800000 */
[----:B------:R-:W-:Y:S01]  /*b020*/  LOP3.LUT P0, RZ, R6, 0xff, RZ, 0xc0, !PT ;  /* 0x000000ff06ff7812 */ /* 0x000fe2000780c0ff */
[----:B------:R-:W-:Y:S02]  /*b030*/  IMAD.MOV.U32 R0, RZ, RZ, 0x1 ;  /* 0x00000001ff007424 */ /* 0x000fe400078e00ff */
[----:B------:R-:W-:-:S10]  /*b040*/  IMAD.MOV.U32 R12, RZ, RZ, RZ ;  /* 0x000000ffff0c7224 */ /* 0x000fd400078e00ff */
[----:B------:R-:W-:Y:S05]  /*b050*/  @!P0 BRA `(.L_x_289) ;  /* 0x0000000c00308947 */ /* 0x000fea0003800000 */
[----:B------:R-:W0:Y:S01]  /*b060*/  LDC R0, c[0x0][0x28c] ;  /* 0x0000a300ff007b82 */ /* 0x000e220000000800 */
[----:B------:R-:W-:Y:S01]  /*b070*/  ULDC UR5, c[0x0][0x600] ;  /* 0x0001800000057ab9 */ /* 0x000fe20000000800 */
[----:B------:R-:W-:Y:S01]  /*b080*/  ULDC UR4, c[0x0][0xc] ;  /* 0x0000030000047ab9 */ /* 0x000fe20000000800 */
[----:B------:R-:W-:Y:S01]  /*b090*/  UIADD3 UR16, UR5, -0x1, URZ ;  /* 0xffffffff05107890 */ /* 0x000fe2000fffe03f */
[C---:B------:R-:W-:Y:S01]  /*b0a0*/  LOP3.LUT P2, RZ, R18.reuse, 0x7f, RZ, 0xc0, !PT ;  /* 0x0000007f12ff7812 */ /* 0x040fe2000784c0ff */
[----:B------:R-:W-:Y:S01]  /*b0b0*/  ULDC UR6, c[0x0][0x658] ;  /* 0x0001960000067ab9 */ /* 0x000fe20000000800 */
[----:B------:R-:W-:Y:S01]  /*b0c0*/  ULDC UR5, c[0x0][0x10] ;  /* 0x0000040000057ab9 */ /* 0x000fe20000000800 */
[----:B------:R-:W-:Y:S01]  /*b0d0*/  UMOV UR7, 0xffffffff ;  /* 0xffffffff00077882 */ /* 0x000fe20000000000 */
[----:B------:R-:W-:Y:S01]  /*b0e0*/  UMOV UR8, 0x1 ;  /* 0x0000000100087882 */ /* 0x000fe20000000000 */
[----:B------:R-:W-:Y:S01]  /*b0f0*/  UIMAD.WIDE.U32 UR4, UR4, UR5, URZ ;  /* 0x00000005040472a5 */ /* 0x000fe2000f8e003f */
[----:B------:R-:W-:Y:S01]  /*b100*/  LOP3.LUT P0, RZ, R18, 0x1f, RZ, 0xc0, !PT ;  /* 0x0000001f12ff7812 */ /* 0x000fe2000780c0ff */
[----:B------:R-:W-:Y:S01]  /*b110*/  USHF.L.U32 UR7, UR7, UR6, URZ ;  /* 0x0000000607077299 */ /* 0x000fe2000800063f */
[----:B------:R-:W-:Y:S01]  /*b120*/  BSSY B0, `(.L_x_289) ;  /* 0x00000bf000007945 */ /* 0x000fe20003800000 */
[----:B------:R-:W-:Y:S01]  /*b130*/  USHF.L.U32 UR18, UR8, UR6, URZ ;  /* 0x0000000608127299 */ /* 0x000fe2000800063f */
[----:B------:R-:W-:Y:S01]  /*b140*/  IMAD.MOV.U32 R13, RZ, RZ, 0x1 ;  /* 0x00000001ff0d7424 */ /* 0x000fe200078e00ff */
[----:B------:R-:W-:Y:S01]  /*b150*/  LOP3.LUT R11, R19, 0x2, RZ, 0xfc, !PT ;  /* 0x00000002130b7812 */ /* 0x000fe200078efcff */
[----:B------:R-:W-:Y:S01]  /*b160*/  ULDC UR6, c[0x0][0x14] ;  /* 0x0000050000067ab9 */ /* 0x000fe20000000800 */
[----:B------:R-:W-:Y:S01]  /*b170*/  PLOP3.LUT P0, PT, P0, P2, PT, 0x8a, 0x0 ;  /* 0x000000000000781c */ /* 0x000fe20000705172 */
[----:B------:R-:W-:Y:S01]  /*b180*/  UIMAD.WIDE.U32 UR20, UR4, UR6, URZ ;  /* 0x00000006041472a5 */ /* 0x000fe2000f8e003f */
[----:B------:R-:W-:Y:S01]  /*b190*/  IMAD.MOV.U32 R12, RZ, RZ, RZ ;  /* 0x000000ffff0c7224 */ /* 0x000fe200078e00ff */
[----:B------:R-:W-:-:S02]  /*b1a0*/  UIMAD UR13, UR5, UR6, URZ ;  /* 0x00000006050d72a4 */ /* 0x000fc4000f8e023f */
[----:B------:R-:W-:Y:S01]  /*b1b0*/  ULOP3.LUT UR17, URZ, UR7, URZ, 0x33, !UPT ;  /* 0x000000073f117292 */ /* 0x000fe2000f8e333f */
[----:B0-----:R-:W-:Y:S01]  /*b1c0*/  VIADD R0, R0, 0x1f ;  /* 0x0000001f00007836 */ /* 0x001fe20000000000 */
[----:B------:R-:W-:Y:S01]  /*b1d0*/  UIADD3 UR13, UR21, UR13, URZ ;  /* 0x0000000d150d7290 */ /* 0x000fe2000fffe03f */
[----:B------:R-:W-:-:S03]  /*b1e0*/  ULDC.64 UR22, c[0x0][0x198] ;  /* 0x0000660000167ab9 */ /* 0x000fc60000000a00 */
[----:B------:R-:W-:-:S04]  /*b1f0*/  SHF.R.S32.HI R3, RZ, 0x1f, R0 ;  /* 0x0000001fff037819 */ /* 0x000fc80000011400 */
[----:B------:R-:W-:Y:S01]  /*b200*/  LEA.HI R3, R3, R0, RZ, 0x5 ;  /* 0x0000000003037211 */ /* 0x000fe200078f28ff */
[----:B------:R-:W-:-:S03]  /*b210*/  IMAD.MOV.U32 R0, RZ, RZ, 0x1 ;  /* 0x00000001ff007424 */ /* 0x000fc600078e00ff */
[----:B------:R-:W-:-:S05]  /*b220*/  SHF.R.S32.HI R3, RZ, 0x5, R3 ;  /* 0x00000005ff037819 */ /* 0x000fca0000011403 */
[----:B------:R-:W-:-:S07]  /*b230*/  VIADD R10, R3, 0x1 ;  /* 0x00000001030a7836 */ /* 0x000fce0000000000 */
.L_x_301:
[----:B------:R-:W-:-:S03]  /*b240*/  UMOV UR4, 0xffffffff ;  /* 0xffffffff00047882 */ /* 0x000fc60000000000 */
[----:B------:R-:W-:Y:S05]  /*b250*/  BRA.DIV UR4, `(.L_x_290) ;  /* 0x0000001204987947 */ /* 0x000fea000b800000 */
[----:B------:R-:W-:-:S13]  /*b260*/  ELECT P6, URZ, PT ;  /* 0x00000000003f782f */ /* 0x000fda00038c0000 */
.L_x_319:
[----:B------:R-:W0:Y:S01]  /*b270*/  LDC R4, c[0x0][0x28c] ;  /* 0x0000a300ff047b82 */ /* 0x000e220000000800 */
[----:B------:R-:W-:Y:S01]  /*b280*/  BSSY B1, `(.L_x_291) ;  /* 0x0000037000017945 */ /* 0x000fe20003800000 */
[----:B0-----:R-:W-:-:S13]  /*b290*/  ISETP.LT.OR P6, PT, R4, 0x1, !P6 ;  /* 0x000000010400780c */ /* 0x001fda00077c1670 */
[----:B------:R-:W-:Y:S05]  /*b2a0*/  @P6 BRA `(.L_x_292) ;  /* 0x0000000000d06947 */ /* 0x000fea0003800000 */
[----:B------:R-:W-:Y:S01]  /*b2b0*/  IMAD.SHL.U32 R15, R9, 0x80, RZ ;  /* 0x00000080090f7824 */ /* 0x000fe200078e00ff */
[----:B------:R-:W-:Y:S01]  /*b2c0*/  MOV R20, RZ ;  /* 0x000000ff00147202 */ /* 0x000fe20000000f00 */
[----:B------:R-:W-:Y:S02]  /*b2d0*/  IMAD R18, R7, 0xc0, RZ ;  /* 0x000000c007127824 */ /* 0x000fe400078e02ff */
[----:B------:R-:W-:Y:S02]  /*b2e0*/  IMAD.MOV.U32 R4, RZ, RZ, R10 ;  /* 0x000000ffff047224 */ /* 0x000fe400078e000a */
[----:B------:R-:W-:Y:S02]  /*b2f0*/  IMAD.MOV.U32 R5, RZ, RZ, R0 ;  /* 0x000000ffff057224 */ /* 0x000fe400078e0000 */
[----:B------:R-:W-:-:S07]  /*b300*/  IMAD.MOV.U32 R6, RZ, RZ, R12 ;  /* 0x000000ffff067224 */ /* 0x000fce00078e000c */
.L_x_296:
[----:B------:R-:W0:Y:S01]  /*b310*/  S2R R14, SR_CgaCtaId ;  /* 0x00000000000e7919 */ /* 0x000e220000008800 */
[----:B------:R-:W-:Y:S01]  /*b320*/  MOV R7, 0x400 ;  /* 0x0000040000077802 */ /* 0x000fe20000000f00 */
[----:B------:R-:W1:Y:S03]  /*b330*/  @!P2 LDC R9, c[0x0][0x500] ;  /* 0x00014000ff09ab82 */ /* 0x000e660000000800 */
[----:B0-----:R-:W-:Y:S02]  /*b340*/  LEA R21, R14, R7, 0x18 ;  /* 0x000000070e157211 */ /* 0x001fe400078ec0ff */
[----:B------:R-:W-:-:S03]  /*b350*/  SHF.L.U32 R7, R5, 0x1f, RZ ;  /* 0x0000001f05077819 */ /* 0x000fc600000006ff */
[----:B------:R-:W-:-:S04]  /*b360*/  IMAD R14, R6, 0x8, R21 ;  /* 0x00000008060e7824 */ /* 0x000fc800078e0215 */
[----:B------:R-:W0:Y:S02]  /*b370*/  SYNCS.PHASECHK.TRANS64.TRYWAIT P1, [R14+URZ+0x58], R7 ;  /* 0x000058070e0075a7 */ /* 0x000e24000802017f */
[----:B01----:R-:W-:Y:S05]  /*b380*/  @!P1 BRA `(.L_x_293) ;  /* 0x00000010006c9947 */ /* 0x003fea0003800000 */
.L_x_320:
[----:B0-----:R-:W-:Y:S01]  /*b390*/  PRMT R7, R11, 0x9910, RZ ;  /* 0x000099100b077816 */ /* 0x001fe200000000ff */
[----:B------:R0:W-:Y:S03]  /*b3a0*/  @!P2 SYNCS.ARRIVE.TRANS64 RZ, [R14+URZ], R9 ;  /* 0x000000090effa9a7 */ /* 0x0001e6000800003f */
[----:B------:R-:W-:-:S13]  /*b3b0*/  ISETP.NE.AND P1, PT, R7, 0x2, PT ;  /* 0x000000020700780c */ /* 0x000fda0003f25270 */
[----:B0-----:R-:W-:Y:S05]  /*b3c0*/  @P1 BRA `(.L_x_294) ;  /* 0x0000000000041947 */ /* 0x001fea0003800000 */
[----:B------:R-:W-:Y:S01]  /*b3d0*/  BPT.TRAP 0x1 ;  /* 0x000000040000795c */ /* 0x000fe20000300000 */
.L_x_294:
[----:B------:R-:W-:Y:S05]  /*b3e0*/  @P0 BRA `(.L_x_295) ;  /* 0x0000000000040947 */ /* 0x000fea0003800000 */
[----:B------:R-:W-:Y:S01]  /*b3f0*/  BPT.TRAP 0x1 ;  /* 0x000000040000795c */ /* 0x000fe20000300000 */
.L_x_295:
[--C-:B------:R-:W-:Y:S01]  /*b400*/  IMAD R7, R6, 0x3000, R21.reuse ;  /* 0x0000300006077824 */ /* 0x100fe200078e0215 */
[----:B------:R-:W-:Y:S01]  /*b410*/  R2UR UR9, R14 ;  /* 0x000000000e0972ca */ /* 0x000fe200000e0000 */
[----:B------:R-:W-:Y:S01]  /*b420*/  IMAD R21, R6, 0x2000, R21 ;  /* 0x0000200006157824 */ /* 0x000fe200078e0215 */
[----:B------:R-:W-:Y:S01]  /*b430*/  UIADD3 UR4, UP0, UR22, 0xf0, URZ ;  /* 0x000000f016047890 */ /* 0x000fe2000ff1e03f */
[----:B------:R-:W-:Y:S01]  /*b440*/  VIADD R4, R4, 0xffffffff ;  /* 0xffffffff04047836 */ /* 0x000fe20000000000 */
[----:B------:R-:W-:Y:S01]  /*b450*/  R2UR UR5, R7 ;  /* 0x00000000070572ca */ /* 0x000fe200000e0000 */
[----:B------:R-:W-:Y:S01]  /*b460*/  UIADD3 UR24, UP1, UR22, 0x1f0, URZ ;  /* 0x000001f016187890 */ /* 0x000fe2000ff3e03f */
[----:B------:R-:W-:Y:S01]  /*b470*/  R2UR UR8, R21 ;  /* 0x00000000150872ca */ /* 0x000fe200000e0000 */
[----:B------:R-:W-:Y:S01]  /*b480*/  VIADD R6, R6, 0x1 ;  /* 0x0000000106067836 */ /* 0x000fe20000000000 */
[----:B------:R-:W-:Y:S01]  /*b490*/  R2UR UR11, R18 ;  /* 0x00000000120b72ca */ /* 0x000fe200000e0000 */
[----:B------:R-:W-:Y:S01]  /*b4a0*/  UIADD3.X UR25, URZ, UR23, URZ, UP1, !UPT ;  /* 0x000000173f197290 */ /* 0x000fe20008ffe43f */
[----:B------:R-:W-:Y:S01]  /*b4b0*/  R2UR UR10, R20 ;  /* 0x00000000140a72ca */ /* 0x000fe200000e0000 */
[----:B------:R-:W-:Y:S01]  /*b4c0*/  UMOV UR6, 0x0 ;  /* 0x0000000000067882 */ /* 0x000fe20000000000 */
[----:B------:R-:W-:Y:S01]  /*b4d0*/  R2UR UR12, R8 ;  /* 0x00000000080c72ca */ /* 0x000fe200000e0000 */
[----:B------:R-:W-:Y:S01]  /*b4e0*/  UMOV UR7, 0x10000000 ;  /* 0x1000000000077882 */ /* 0x000fe20000000000 */
[----:B------:R-:W-:Y:S01]  /*b4f0*/  R2UR UR19, R15 ;  /* 0x000000000f1372ca */ /* 0x000fe200000e0000 */
[----:B------:R-:W-:Y:S01]  /*b500*/  VIADD R20, R20, 0x20 ;  /* 0x0000002014147836 */ /* 0x000fe20000000000 */
[----:B------:R-:W-:Y:S01]  /*b510*/  ISETP.GT.AND P3, PT, R4, 0x1, PT ;  /* 0x000000010400780c */ /* 0x000fe20003f64270 */
[----:B------:R-:W-:Y:S01]  /*b520*/  UIADD3 UR14, UR5, 0x180, URZ ;  /* 0x00000180050e7890 */ /* 0x000fe2000fffe03f */
[----:B------:R-:W-:Y:S01]  /*b530*/  ISETP.NE.AND P1, PT, R6, 0xb, PT ;  /* 0x0000000b0600780c */ /* 0x000fe20003f25270 */
[----:B------:R-:W-:-:S02]  /*b540*/  UIADD3.X UR5, URZ, UR23, URZ, UP0, !UPT ;  /* 0x000000173f057290 */ /* 0x000fc400087fe43f */
[----:B------:R-:W-:Y:S01]  /*b550*/  UIADD3 UR15, UR8, 0x21180, URZ ;  /* 0x00021180080f7890 */ /* 0x000fe2000fffe03f */
[----:B------:R-:W-:Y:S02]  /*b560*/  SEL R14, RZ, 0x1, P1 ;  /* 0x00000001ff0e7807 */ /* 0x000fe40000800000 */
[----:B------:R-:W-:Y:S01]  /*b570*/  UMOV UR8, UR14 ;  /* 0x0000000e00087c82 */ /* 0x000fe20008000000 */
[----:B------:R-:W-:Y:S02]  /*b580*/  SEL R6, R6, RZ, P1 ;  /* 0x000000ff06067207 */ /* 0x000fe40000800000 */
[----:B------:R-:W-:Y:S01]  /*b590*/  LOP3.LUT R5, R5, R14, RZ, 0x3c, !PT ;  /* 0x0000000e05057212 */ /* 0x000fe200078e3cff */
[----:B------:R0:W-:Y:S02]  /*b5a0*/  UTMALDG.3D [UR8], [UR4], desc[UR6] ;  /* 0x00000608040075b4 */ /* 0x0001e40008011000 */
[----:B0-----:R-:W-:Y:S01]  /*b5b0*/  UMOV UR8, UR15 ;  /* 0x0000000f00087c82 */ /* 0x001fe20008000000 */
[----:B------:R-:W-:-:S02]  /*b5c0*/  UMOV UR11, UR19 ;  /* 0x00000013000b7c82 */ /* 0x000fc40008000000 */
[----:B------:R0:W-:Y:S02]  /*b5d0*/  UTMALDG.3D [UR8], [UR24], desc[UR6] ;  /* 0x00000608180075b4 */ /* 0x0001e40008011000 */
[----:B0-----:R-:W-:Y:S05]  /*b5e0*/  @P3 BRA `(.L_x_296) ;  /* 0xfffffffc00483947 */ /* 0x001fea000383ffff */
.L_x_292:
[----:B------:R-:W-:Y:S05]  /*b5f0*/  BSYNC B1 ;  /* 0x0000000000017941 */ /* 0x000fea0003800000 */
.L_x_291:
[----:B------:R-:W-:Y:S01]  /*b600*/  LOP3.LUT P3, RZ, R13, 0xff, RZ, 0xc0, !PT ;  /* 0x000000ff0dff7812 */ /* 0x000fe2000786c0ff */
[----:B------:R-:W-:Y:S01]  /*b610*/  IMAD.IADD R12, R3, 0x1, R12 ;  /* 0x00000001030c7824 */ /* 0x000fe200078e020c */
[----:B------:R-:W-:Y:S01]  /*b620*/  IADD3 R16, P4, R16, UR20, RZ ;  /* 0x0000001410107c10 */ /* 0x000fe2000ff9e0ff */
[----:B------:R-:W-:Y:S01]  /*b630*/  ULDC.64 UR4, c[0x0][0x650] ;  /* 0x0001940000047ab9 */ /* 0x000fe20000000a00 */
[----:B------:R-:W-:Y:S01]  /*b640*/  BSSY B1, `(.L_x_297) ;  /* 0x000006a000017945 */ /* 0x000fe20003800000 */
[----:B------:R-:W-:Y:S01]  /*b650*/  MOV R9, 0xffffffff ;  /* 0xffffffff00097802 */ /* 0x000fe20000000f00 */
[----:B------:R-:W-:Y:S01]  /*b660*/  IMAD.MOV.U32 R8, RZ, RZ, -0x1 ;  /* 0xffffffffff087424 */ /* 0x000fe200078e00ff */
[----:B------:R-:W-:Y:S02]  /*b670*/  ISETP.GT.U32.AND P1, PT, R12, 0xa, PT ;  /* 0x0000000a0c00780c */ /* 0x000fe40003f24070 */
[----:B------:R-:W-:Y:S02]  /*b680*/  IADD3.X R17, R17, UR13, RZ, P4, !PT ;  /* 0x0000000d11117c10 */ /* 0x000fe4000a7fe4ff */
[----:B------:R-:W-:-:S02]  /*b690*/  ISETP.LT.U32.AND P1, PT, R3, 0xb, P1 ;  /* 0x0000000b0300780c */ /* 0x000fc40000f21070 */
[----:B------:R-:W0:Y:S01]  /*b6a0*/  @P3 S2R R5, SR_CgaCtaId ;  /* 0x0000000000053919 */ /* 0x000e220000008800 */
[----:B------:R-:W-:Y:S02]  /*b6b0*/  @P3 MOV R4, 0x400 ;  /* 0x0000040000043802 */ /* 0x000fe40000000f00 */
[----:B------:R-:W-:Y:S02]  /*b6c0*/  PRMT R13, RZ, 0x7610, R13 ;  /* 0x00007610ff0d7816 */ /* 0x000fe4000000000d */
[----:B0-----:R-:W-:Y:S01]  /*b6d0*/  @P3 LEA R6, R5, R4, 0x18 ;  /* 0x0000000405063211 */ /* 0x001fe200078ec0ff */
[----:B------:R-:W-:-:S03]  /*b6e0*/  IMAD.WIDE.U32 R4, R12, -0x45d1745d, RZ ;  /* 0xba2e8ba30c047825 */ /* 0x000fc600078e00ff */
[----:B------:R0:W-:Y:S01]  /*b6f0*/  @P3 SYNCS.ARRIVE.TRANS64.A1T0 RZ, [R6+URZ+0xc8], RZ ;  /* 0x0000c8ff06ff39a7 */ /* 0x0001e2000810003f */
[----:B------:R-:W-:Y:S02]  /*b700*/  ISETP.GE.U32.AND P3, PT, R3, 0xb, PT ;  /* 0x0000000b0300780c */ /* 0x000fe40003f66070 */
[----:B------:R-:W-:Y:S02]  /*b710*/  SHF.R.U32.HI R7, RZ, 0x3, R5 ;  /* 0x00000003ff077819 */ /* 0x000fe40000011605 */
[----:B------:R-:W-:Y:S02]  /*b720*/  SEL R5, RZ, 0x1, !P1 ;  /* 0x00000001ff057807 */ /* 0x000fe40004800000 */
[----:B------:R-:W-:Y:S01]  /*b730*/  ISETP.GE.U32.AND P1, PT, R16, UR4, PT ;  /* 0x0000000410007c0c */ /* 0x000fe2000bf26070 */
[----:B------:R-:W-:Y:S01]  /*b740*/  IMAD R12, R7, -0xb, R12 ;  /* 0xfffffff5070c7824 */ /* 0x000fe200078e020c */
[----:B------:R-:W-:Y:S02]  /*b750*/  LOP3.LUT R0, R0, R5, RZ, 0x3c, !PT ;  /* 0x0000000500007212 */ /* 0x000fe400078e3cff */
[----:B------:R-:W-:-:S02]  /*b760*/  ISETP.GE.U32.AND.EX P1, PT, R17, UR5, PT, P1 ;  /* 0x0000000511007c0c */ /* 0x000fc4000bf26110 */
[----:B------:R-:W-:Y:S02]  /*b770*/  PRMT R4, RZ, 0x7610, R4 ;  /* 0x00007610ff047816 */ /* 0x000fe40000000004 */
[----:B------:R-:W-:Y:S01]  /*b780*/  @P3 LOP3.LUT R0, R0, 0x1, R7, 0x78, !PT ;  /* 0x0000000100003812 */ /* 0x000fe200078e7807 */
[----:B------:R-:W-:-:S08]  /*b790*/  IMAD.MOV.U32 R7, RZ, RZ, -0x1 ;  /* 0xffffffffff077424 */ /* 0x000fd000078e00ff */
[----:B0-----:R-:W-:Y:S05]  /*b7a0*/  @P1 BRA `(.L_x_298) ;  /* 0x00000004004c1947 */ /* 0x001fea0003800000 */
[----:B------:R-:W-:Y:S01]  /*b7b0*/  ULDC.64 UR4, c[0x0][0x628] ;  /* 0x00018a0000047ab9 */ /* 0x000fe20000000a00 */
[----:B------:R-:W0:Y:S01]  /*b7c0*/  S2R R15, SR_CTAID.X ;  /* 0x00000000000f7919 */ /* 0x000e220000002500 */
[----:B------:R-:W-:Y:S01]  /*b7d0*/  ISETP.NE.U32.AND P1, PT, RZ, UR4, PT ;  /* 0x00000004ff007c0c */ /* 0x000fe2000bf25070 */
[----:B------:R-:W-:Y:S01]  /*b7e0*/  ULDC UR7, c[0x0][0x630] ;  /* 0x00018c0000077ab9 */ /* 0x000fe20000000800 */
[----:B------:R-:W-:Y:S01]  /*b7f0*/  IMAD.MOV.U32 R4, RZ, RZ, R16 ;  /* 0x000000ffff047224 */ /* 0x000fe200078e0010 */
[----:B------:R-:W1:Y:S01]  /*b800*/  S2R R14, SR_CTAID.Y ;  /* 0x00000000000e7919 */ /* 0x000e620000002600 */
[----:B------:R-:W-:Y:S01]  /*b810*/  ISETP.NE.AND.EX P1, PT, RZ, UR5, PT, P1 ;  /* 0x00000005ff007c0c */ /* 0x000fe2000bf25310 */
[----:B------:R-:W-:-:S12]  /*b820*/  IMAD.MOV.U32 R5, RZ, RZ, R17 ;  /* 0x000000ffff057224 */ /* 0x000fd800078e0011 */
[----:B------:R-:W-:Y:S05]  /*b830*/  @!P1 BRA `(.L_x_299) ;  /* 0x0000000000289947 */ /* 0x000fea0003800000 */
[----:B------:R-:W-:Y:S02]  /*b840*/  ULDC UR6, c[0x0][0x634] ;  /* 0x00018d0000067ab9 */ /* 0x000fe40000000800 */
[----:B------:R-:W-:-:S05]  /*b850*/  IADD3 R9, P1, R16, UR6, RZ ;  /* 0x0000000610097c10 */ /* 0x000fca000ff3e0ff */
[----:B------:R-:W-:-:S04]  /*b860*/  IMAD.X R21, RZ, RZ, R17, P1 ;  /* 0x000000ffff157224 */ /* 0x000fc800008e0611 */
[----:B------:R-:W-:-:S04]  /*b870*/  IMAD.WIDE.U32 R6, R21, UR4, RZ ;  /* 0x0000000415067c25 */ /* 0x000fc8000f8e00ff */
[----:B------:R-:W-:-:S04]  /*b880*/  IMAD.WIDE.U32 R6, P1, R9, UR5, R6 ;  /* 0x0000000509067c25 */ /* 0x000fc8000f820006 */
[----:B------:R-:W-:-:S04]  /*b890*/  IMAD.WIDE.U32 R8, R9, UR4, RZ ;  /* 0x0000000409087c25 */ /* 0x000fc8000f8e00ff */
[----:B------:R-:W-:Y:S01]  /*b8a0*/  IMAD.X R5, RZ, RZ, RZ, P1 ;  /* 0x000000ffff057224 */ /* 0x000fe200008e06ff */
[----:B------:R-:W-:Y:S01]  /*b8b0*/  IADD3 RZ, P1, R9, R6, RZ ;  /* 0x0000000609ff7210 */ /* 0x000fe20007f3e0ff */
[----:B------:R-:W-:-:S04]  /*b8c0*/  IMAD.MOV.U32 R4, RZ, RZ, R7 ;  /* 0x000000ffff047224 */ /* 0x000fc800078e0007 */
[----:B------:R-:W-:-:S08]  /*b8d0*/  IMAD.WIDE.U32.X R4, R21, UR5, R4, P1 ;  /* 0x0000000515047c25 */ /* 0x000fd000088e0404 */
.L_x_299:
[--C-:B------:R-:W-:Y:S01]  /*b8e0*/  SHF.R.U64 R8, R4, UR7, R5.reuse ;  /* 0x0000000704087c19 */ /* 0x100fe20008001205 */
[----:B------:R-:W-:Y:S01]  /*b8f0*/  ULDC.64 UR4, c[0x0][0x620] ;  /* 0x0001880000047ab9 */ /* 0x000fe20000000a00 */
[----:B------:R-:W-:Y:S01]  /*b900*/  SHF.R.U32.HI R4, RZ, UR7, R5 ;  /* 0x00000007ff047c19 */ /* 0x000fe20008011605 */
[----:B------:R-:W2:Y:S01]  /*b910*/  LDC R24, c[0x0][0x144] ;  /* 0x00005100ff187b82 */ /* 0x000ea20000000800 */
[----:B------:R-:W-:Y:S01]  /*b920*/  IADD3 R7, P1, RZ, -R8, RZ ;  /* 0x80000008ff077210 */ /* 0x000fe20007f3e0ff */
[----:B------:R-:W-:Y:S01]  /*b930*/  ULDC.64 UR8, c[0x0][0x640] ;  /* 0x0001900000087ab9 */ /* 0x000fe20000000a00 */
[----:B0-----:R-:W-:Y:S01]  /*b940*/  I2FP.F32.U32 R9, R15 ;  /* 0x0000000f00097245 */ /* 0x001fe20000201000 */
[----:B------:R-:W-:Y:S02]  /*b950*/  ULDC UR6, c[0x0][0x608] ;  /* 0x0001820000067ab9 */ /* 0x000fe40000000800 */
[----:B------:R-:W-:Y:S01]  /*b960*/  IMAD.X R4, RZ, RZ, ~R4, P1 ;  /* 0x000000ffff047224 */ /* 0x000fe200008e0e04 */
[----:B------:R-:W-:Y:S01]  /*b970*/  ISETP.NE.U32.AND P1, PT, RZ, UR8, PT ;  /* 0x00000008ff007c0c */ /* 0x000fe2000bf25070 */
[----:B------:R-:W0:Y:S02]  /*b980*/  LDC R21, c[0x0][0x148] ;  /* 0x00005200ff157b82 */ /* 0x000e240000000800 */
[----:B------:R-:W-:Y:S01]  /*b990*/  IMAD R6, R4, UR4, RZ ;  /* 0x0000000404067c24 */ /* 0x000fe2000f8e02ff */
[----:B------:R-:W-:Y:S01]  /*b9a0*/  ISETP.NE.AND.EX P1, PT, RZ, UR9, PT, P1 ;  /* 0x00000009ff007c0c */ /* 0x000fe2000bf25310 */
[----:B------:R-:W-:Y:S01]  /*b9b0*/  IMAD.WIDE.U32 R4, R7, UR4, R16 ;  /* 0x0000000407047c25 */ /* 0x000fe2000f8e0010 */
[----:B------:R-:W-:-:S03]  /*b9c0*/  ULDC UR4, c[0x0][0x150] ;  /* 0x0000540000047ab9 */ /* 0x000fc60000000800 */
[----:B------:R-:W-:Y:S02]  /*b9d0*/  IMAD R7, R7, UR5, R6 ;  /* 0x0000000507077c24 */ /* 0x000fe4000f8e0206 */
[----:B------:R-:W-:Y:S01]  /*b9e0*/  FMUL R6, R9, UR4 ;  /* 0x0000000409067c20 */ /* 0x000fe20008400000 */
[----:B------:R-:W-:Y:S01]  /*b9f0*/  ULDC UR4, c[0x0][0x618] ;  /* 0x0001860000047ab9 */ /* 0x000fe20000000800 */
[----:B------:R-:W-:Y:S01]  /*ba00*/  ULDC UR5, c[0x0][0x154] ;  /* 0x0000550000057ab9 */ /* 0x000fe20000000800 */
[----:B------:R-:W-:-:S03]  /*ba10*/  IMAD.IADD R5, R5, 0x1, R7 ;  /* 0x0000000105057824 */ /* 0x000fc600078e0207 */
[----:B------:R-:W3:Y:S02]  /*ba20*/  F2I.U32.TRUNC.NTZ R6, R6 ;  /* 0x0000000600067305 */ /* 0x000ee4000020f000 */
[----:B------:R-:W-:Y:S02]  /*ba30*/  SHF.R.U64 R9, R4, UR4, R5 ;  /* 0x0000000404097c19 */ /* 0x000fe40008001205 */
[----:B-1----:R-:W-:-:S05]  /*ba40*/  I2FP.F32.U32 R4, R14 ;  /* 0x0000000e00047245 */ /* 0x002fca0000201000 */
[----:B------:R-:W-:Y:S01]  /*ba50*/  FMUL R22, R4, UR5 ;  /* 0x0000000504167c20 */ /* 0x000fe20008400000 */
[----:B------:R-:W-:Y:S01]  /*ba60*/  SHF.R.U32.HI R4, RZ, UR4, R5 ;  /* 0x00000004ff047c19 */ /* 0x000fe20008011605 */
[----:B------:R-:W-:-:S03]  /*ba70*/  ULDC UR4, c[0x0][0x658] ;  /* 0x0001960000047ab9 */ /* 0x000fc60000000800 */
[--C-:B------:R-:W-:Y:S01]  /*ba80*/  SHF.R.U64 R20, R9, UR6, R4.reuse ;  /* 0x0000000609147c19 */ /* 0x100fe20008001204 */
[----:B------:R-:W1:Y:S01]  /*ba90*/  F2I.U32.TRUNC.NTZ R22, R22 ;  /* 0x0000001600167305 */ /* 0x000e62000020f000 */
[----:B------:R-:W-:Y:S01]  /*baa0*/  SHF.R.U32.HI R5, RZ, UR6, R4 ;  /* 0x00000006ff057c19 */ /* 0x000fe20008011604 */
[----:B---3--:R-:W-:-:S03]  /*bab0*/  IMAD.MOV R6, RZ, RZ, -R6 ;  /* 0x000000ffff067224 */ /* 0x008fc600078e0a06 */
[----:B------:R-:W-:Y:S01]  /*bac0*/  SHF.R.U64 R18, R20, UR4, R5 ;  /* 0x0000000414127c19 */ /* 0x000fe20008001205 */
[----:B--2---:R-:W-:Y:S01]  /*bad0*/  IMAD R15, R24, R6, R15 ;  /* 0x00000006180f7224 */ /* 0x004fe200078e020f */
[----:B------:R-:W-:-:S03]  /*bae0*/  SHF.R.U32.HI R23, RZ, UR4, R5 ;  /* 0x00000004ff177c19 */ /* 0x000fc60008011605 */
[----:B------:R-:W-:Y:S01]  /*baf0*/  IMAD.MOV.U32 R4, RZ, RZ, R18 ;  /* 0x000000ffff047224 */ /* 0x000fe200078e0012 */
[----:B------:R-:W-:Y:S01]  /*bb00*/  MOV R5, R23 ;  /* 0x0000001700057202 */ /* 0x000fe20000000f00 */
[----:B-1----:R-:W-:Y:S06]  /*bb10*/  @!P1 BRA `(.L_x_300) ;  /* 0x0000000000289947 */ /* 0x002fec0003800000 */
[----:B------:R-:W-:Y:S02]  /*bb20*/  ULDC UR4, c[0x0][0x64c] ;  /* 0x0001930000047ab9 */ /* 0x000fe40000000800 */
[----:B------:R-:W-:-:S05]  /*bb30*/  IADD3 R5, P1, R18, UR4, RZ ;  /* 0x0000000412057c10 */ /* 0x000fca000ff3e0ff */
[----:B------:R-:W-:-:S04]  /*bb40*/  IMAD.X R23, RZ, RZ, R23, P1 ;  /* 0x000000ffff177224 */ /* 0x000fc800008e0617 */
[----:B------:R-:W-:-:S04]  /*bb50*/  IMAD.WIDE.U32 R6, R23, UR8, RZ ;  /* 0x0000000817067c25 */ /* 0x000fc8000f8e00ff */
[----:B------:R-:W-:-:S04]  /*bb60*/  IMAD.WIDE.U32 R6, P1, R5, UR9, R6 ;  /* 0x0000000905067c25 */ /* 0x000fc8000f820006 */
[----:B------:R-:W-:-:S04]  /*bb70*/  IMAD.WIDE.U32 R4, R5, UR8, RZ ;  /* 0x0000000805047c25 */ /* 0x000fc8000f8e00ff */
[----:B------:R-:W-:Y:S01]  /*bb80*/  IMAD.MOV.U32 R4, RZ, RZ, R7 ;  /* 0x000000ffff047224 */ /* 0x000fe200078e0007 */
[----:B------:R-:W-:Y:S01]  /*bb90*/  IADD3 RZ, P3, R5, R6, RZ ;  /* 0x0000000605ff7210 */ /* 0x000fe20007f7e0ff */
[----:B------:R-:W-:-:S04]  /*bba0*/  IMAD.X R5, RZ, RZ, RZ, P1 ;  /* 0x000000ffff057224 */ /* 0x000fc800008e06ff */
[----:B------:R-:W-:-:S08]  /*bbb0*/  IMAD.WIDE.U32.X R4, R23, UR9, R4, P3 ;  /* 0x0000000917047c25 */ /* 0x000fd000098e0404 */
.L_x_300:
[----:B------:R-:W-:Y:S01]  /*bbc0*/  ISETP.NE.AND P1, PT, R2, 0x1, PT ;  /* 0x000000010200780c */ /* 0x000fe20003f25270 */
[----:B------:R-:W-:Y:S01]  /*bbd0*/  ULDC UR4, c[0x0][0x648] ;  /* 0x0001920000047ab9 */ /* 0x000fe20000000800 */
[----:B------:R-:W-:Y:S01]  /*bbe0*/  LOP3.LUT R20, R20, UR17, RZ, 0xc0, !PT ;  /* 0x0000001114147c12 */ /* 0x000fe2000f8ec0ff */
[----:B------:R-:W-:Y:S01]  /*bbf0*/  IMAD.MOV R22, RZ, RZ, -R22 ;  /* 0x000000ffff167224 */ /* 0x000fe200078e0a16 */
[----:B------:R-:W-:Y:S01]  /*bc00*/  SHF.R.U64 R5, R4, UR4, R5 ;  /* 0x0000000404057c19 */ /* 0x000fe20008001205 */
[----:B------:R-:W-:Y:S01]  /*bc10*/  ULDC UR4, c[0x0][0x638] ;  /* 0x00018e0000047ab9 */ /* 0x000fe20000000800 */
[----:B------:R-:W-:Y:S01]  /*bc20*/  LOP3.LUT R9, R9, UR16, RZ, 0xc0, !PT ;  /* 0x0000001009097c12 */ /* 0x000fe2000f8ec0ff */
[----:B------:R-:W-:Y:S01]  /*bc30*/  ULDC UR5, c[0x0][0x610] ;  /* 0x0001840000057ab9 */ /* 0x000fe20000000800 */
[----:B------:R-:W-:Y:S02]  /*bc40*/  IMAD.MOV.U32 R4, RZ, RZ, 0x1 ;  /* 0x00000001ff047424 */ /* 0x000fe400078e00ff */
[----:B------:R-:W-:-:S02]  /*bc50*/  IMAD.MOV R7, RZ, RZ, -R5 ;  /* 0x000000ffff077224 */ /* 0x000fc400078e0a05 */
[----:B------:R-:W-:Y:S02]  /*bc60*/  IMAD R20, R5, UR18, R20 ;  /* 0x0000001205147c24 */ /* 0x000fe4000f8e0214 */
[----:B0-----:R-:W-:Y:S02]  /*bc70*/  @P1 IMAD R15, R21, R22, R14 ;  /* 0x00000016150f1224 */ /* 0x001fe400078e020e */
[----:B------:R-:W-:Y:S01]  /*bc80*/  IMAD R18, R7, UR4, R18 ;  /* 0x0000000407127c24 */ /* 0x000fe2000f8e0212 */
[----:B------:R-:W-:Y:S01]  /*bc90*/  ULDC UR4, c[0x0][0x600] ;  /* 0x0001800000047ab9 */ /* 0x000fe20000000800 */
[----:B------:R-:W-:Y:S02]  /*bca0*/  IMAD R15, R20, UR5, R15 ;  /* 0x00000005140f7c24 */ /* 0x000fe4000f8e020f */
[----:B------:R-:W-:-:S05]  /*bcb0*/  IMAD R18, R18, UR4, R9 ;  /* 0x0000000412127c24 */ /* 0x000fca000f8e0209 */
[----:B------:R-:W-:Y:S02]  /*bcc0*/  SEL R9, R18, R15, !P1 ;  /* 0x0000000f12097207 */ /* 0x000fe40004800000 */
[----:B------:R-:W-:-:S07]  /*bcd0*/  SEL R7, R15, R18, !P1 ;  /* 0x000000120f077207 */ /* 0x000fce0004800000 */
.L_x_298:
[----:B------:R-:W-:Y:S05]  /*bce0*/  BSYNC B1 ;  /* 0x0000000000017941 */ /* 0x000fea0003800000 */
.L_x_297:
[----:B------:R-:W-:-:S13]  /*bcf0*/  LOP3.LUT P1, RZ, R4, 0xff, RZ, 0xc0, !PT ;  /* 0x000000ff04ff7812 */ /* 0x000fda000782c0ff */
[----:B------:R-:W-:Y:S05]  /*bd00*/  @P1 BRA `(.L_x_301) ;  /* 0xfffffff4004c1947 */ /* 0x000fea000383ffff */
[----:B------:R-:W-:Y:S05]  /*bd10*/  BSYNC B0 ;  /* 0x0000000000007941 */ /* 0x000fea0003800000 */
.L_x_289:
[----:B------:R-:W-:-:S03]  /*bd20*/  UMOV UR4, 0xffffffff ;  /* 0xffffffff00047882 */ /* 0x000fc60000000000 */
[----:B------:R-:W-:Y:S05]  /*bd30*/  BRA.DIV UR4, `(.L_x_302) ;  /* 0x0000000a04147947 */ /* 0x000fea000b800000 */
[----:B------:R-:W-:-:S13]  /*bd40*/  ELECT P6, URZ, PT ;  /* 0x00000000003f782f */ /* 0x000fda00038c0000 */
.L_x_323:
[----:B------:R-:W-:Y:S04]  /*bd50*/  BSSY B0, `(.L_x_303) ;  /* 0x000006a000007945 */ /* 0x000fe80003800000 */
[----:B------:R-:W-:Y:S05]  /*bd60*/  @!P6 BRA `(.L_x_304) ;  /* 0x0000000400a0e947 */ /* 0x000fea0003800000 */
[----:B------:R-:W-:-:S04]  /*bd70*/  LOP3.LUT R19, R19, 0x2, RZ, 0xfc, !PT ;  /* 0x0000000213137812 */ /* 0x000fc800078efcff */
[----:B------:R-:W-:-:S13]  /*bd80*/  ISETP.NE.AND P0, PT, R19, 0x3, PT ;  /* 0x000000031300780c */ /* 0x000fda0003f05270 */
[----:B------:R-:W-:Y:S05]  /*bd90*/  @!P0 BRA `(.L_x_305) ;  /* 0x0000000000048947 */ /* 0x000fea0003800000 */
[----:B------:R-:W-:Y:S01]  /*bda0*/  BPT.TRAP 0x1 ;  /* 0x000000040000795c */ /* 0x000fe20000300000 */
.L_x_305:
[----:B------:R-:W0:Y:S01]  /*bdb0*/  S2R R3, SR_CgaCtaId ;  /* 0x0000000000037919 */ /* 0x000e220000008800 */
[----:B------:R-:W-:-:S04]  /*bdc0*/  MOV R2, 0x400 ;  /* 0x0000040000027802 */ /* 0x000fc80000000f00 */
[----:B0-----:R-:W-:Y:S02]  /*bdd0*/  LEA R3, R3, R2, 0x18 ;  /* 0x0000000203037211 */ /* 0x001fe400078ec0ff */
[----:B------:R-:W-:-:S03]  /*bde0*/  SHF.L.U32 R2, R0, 0x1f, RZ ;  /* 0x0000001f00027819 */ /* 0x000fc600000006ff */
[----:B------:R-:W-:-:S04]  /*bdf0*/  VIADD R3, R3, 0x58 ;  /* 0x0000005803037836 */ /* 0x000fc80000000000 */
[C---:B------:R-:W-:Y:S02]  /*be00*/  IMAD R7, R12.reuse, 0x8, R3 ;  /* 0x000000080c077824 */ /* 0x040fe400078e0203 */
[----:B------:R-:W-:Y:S02]  /*be10*/  VIADD R12, R12, 0x1 ;  /* 0x000000010c0c7836 */ /* 0x000fe40000000000 */
[----:B------:R-:W0:Y:S03]  /*be20*/  SYNCS.PHASECHK.TRANS64.TRYWAIT P0, [R7+URZ], R2 ;  /* 0x00000002070075a7 */ /* 0x000e26000800017f */
[----:B------:R-:W-:-:S04]  /*be30*/  ISETP.NE.AND P1, PT, R12, 0xb, PT ;  /* 0x0000000b0c00780c */ /* 0x000fc80003f25270 */
[----:B------:R-:W-:Y:S02]  /*be40*/  SEL R5, RZ, 0x1, P1 ;  /* 0x00000001ff057807 */ /* 0x000fe40000800000 */
[----:B------:R-:W-:Y:S02]  /*be50*/  SEL R12, R12, RZ, P1 ;  /* 0x000000ff0c0c7207 */ /* 0x000fe40000800000 */
[----:B------:R-:W-:-:S03]  /*be60*/  LOP3.LUT R5, R0, R5, RZ, 0x3c, !PT ;  /* 0x0000000500057212 */ /* 0x000fc600078e3cff */
[----:B------:R-:W-:Y:S01]  /*be70*/  IMAD R9, R12, 0x8, R3 ;  /* 0x000000080c097824 */ /* 0x000fe200078e0203 */
[----:B------:R-:W-:Y:S01]  /*be80*/  SHF.L.U32 R4, R5, 0x1f, RZ ;  /* 0x0000001f05047819 */ /* 0x000fe200000006ff */
[----:B0-----:R-:W-:Y:S06]  /*be90*/  @!P0 BRA `(.L_x_306) ;  /* 0x0000000400dc8947 */ /* 0x001fec0003800000 */
.L_x_324:
[----:B------:R-:W1:Y:S01]  /*bea0*/  SYNCS.PHASECHK.TRANS64.TRYWAIT P0, [R9+URZ], R4 ;  /* 0x00000004090075a7 */ /* 0x000e62000800017f */
[----:B------:R-:W-:-:S04]  /*beb0*/  IADD3 R0, R12, 0x1, RZ ;  /* 0x000000010c007810 */ /* 0x000fc80007ffe0ff */
[----:B------:R-:W-:-:S04]  /*bec0*/  ISETP.NE.AND P1, PT, R0, 0xb, PT ;  /* 0x0000000b0000780c */ /* 0x000fc80003f25270 */
[----:B0-----:R-:W-:Y:S02]  /*bed0*/  SEL R2, RZ, 0x1, P1 ;  /* 0x00000001ff027807 */ /* 0x001fe40000800000 */
[----:B------:R-:W-:Y:S02]  /*bee0*/  SEL R0, R0, RZ, P1 ;  /* 0x000000ff00007207 */ /* 0x000fe40000800000 */
[----:B------:R-:W-:-:S03]  /*bef0*/  LOP3.LUT R7, R5, R2, RZ, 0x3c, !PT ;  /* 0x0000000205077212 */ /* 0x000fc600078e3cff */
[----:B------:R-:W-:Y:S01]  /*bf00*/  IMAD R6, R0, 0x8, R3 ;  /* 0x0000000800067824 */ /* 0x000fe200078e0203 */
[----:B------:R-:W-:Y:S01]  /*bf10*/  SHF.L.U32 R5, R7, 0x1f, RZ ;  /* 0x0000001f07057819 */ /* 0x000fe200000006ff */
[----:B-1----:R-:W-:Y:S06]  /*bf20*/  @!P0 BRA `(.L_x_307) ;  /* 0x0000000400cc8947 */ /* 0x002fec0003800000 */
.L_x_325:
[----:B------:R-:W1:Y:S01]  /*bf30*/  SYNCS.PHASECHK.TRANS64.TRYWAIT P0, [R6+URZ], R5 ;  /* 0x00000005060075a7 */ /* 0x000e62000800017f */
[----:B------:R-:W-:-:S05]  /*bf40*/  VIADD R0, R0, 0x1 ;  /* 0x0000000100007836 */ /* 0x000fca0000000000 */
[----:B------:R-:W-:-:S04]  /*bf50*/  ISETP.NE.AND P1, PT, R0, 0xb, PT ;  /* 0x0000000b0000780c */ /* 0x000fc80003f25270 */
[----:B------:R-:W-:Y:S02]  /*bf60*/  SEL R2, RZ, 0x1, P1 ;  /* 0x00000001ff027807 */ /* 0x000fe40000800000 */
[----:B------:R-:W-:Y:S02]  /*bf70*/  SEL R0, R0, RZ, P1 ;  /* 0x000000ff00007207 */ /* 0x000fe40000800000 */
[----:B------:R-:W-:-:S03]  /*bf80*/  LOP3.LUT R7, R7, R2, RZ, 0x3c, !PT ;  /* 0x0000000207077212 */ /* 0x000fc600078e3cff */
[----:B0-----:R-:W-:Y:S01]  /*bf90*/  IMAD R9, R0, 0x8, R3 ;  /* 0x0000000800097824 */ /* 0x001fe200078e0203 */
[----:B------:R-:W-:Y:S01]  /*bfa0*/  SHF.L.U32 R4, R7, 0x1f, RZ ;  /* 0x0000001f07047819 */ /* 0x000fe200000006ff */
[----:B-1----:R-:W-:Y:S06]  /*bfb0*/  @!P0 BRA `(.L_x_308) ;  /* 0x0000000400bc8947 */ /* 0x002fec0003800000 */
.L_x_326:
        /* <DEDUP_REMOVED lines=9> */
.L_x_327:
        /* <DEDUP_REMOVED lines=9> */
.L_x_328:
        /* <DEDUP_REMOVED lines=9> */
.L_x_329:
[----:B------:R-:W1:Y:S01]  /*c170*/  SYNCS.PHASECHK.TRANS64.TRYWAIT P0, [R6+URZ], R5 ;  /* 0x00000005060075a7 */ /* 0x000e62000800017f */
[----:B------:R-:W-:-:S05]  /*c180*/  VIADD R0, R0, 0x1 ;  /* 0x0000000100007836 */ /* 0x000fca0000000000 */
[----:B------:R-:W-:-:S04]  /*c190*/  ISETP.NE.AND P1, PT, R0, 0xb, PT ;  /* 0x0000000b0000780c */ /* 0x000fc80003f25270 */
[----:B------:R-:W-:Y:S02]  /*c1a0*/  SEL R2, RZ, 0x1, P1 ;  /* 0x00000001ff027807 */ /* 0x000fe40000800000 */
[----:B------:R-:W-:Y:S02]  /*c1b0*/  SEL R0, R0, RZ, P1 ;  /* 0x000000ff00007207 */ /* 0x000fe40000800000 */
[----:B------:R-:W-:Y:S02]  /*c1c0*/  LOP3.LUT R7, R7, R2, RZ, 0x3c, !PT ;  /* 0x0000000207077212 */ /* 0x000fe400078e3cff */
[----:B0-----:R-:W-:Y:S02]  /*c1d0*/  LEA R9, R0, R3, 0x3 ;  /* 0x0000000300097211 */ /* 0x001fe400078e18ff */
[----:B------:R-:W-:Y:S01]  /*c1e0*/  SHF.L.U32 R4, R7, 0x1f, RZ ;  /* 0x0000001f07047819 */ /* 0x000fe200000006ff */
[----:B-1----:R-:W-:Y:S06]  /*c1f0*/  @!P0 BRA `(.L_x_312) ;  /* 0x00000004007c8947 */ /* 0x002fec0003800000 */
.L_x_330:
        /* <DEDUP_REMOVED lines=9> */
.L_x_331:
        /* <DEDUP_REMOVED lines=9> */
.L_x_332:
[----:B------:R-:W1:Y:S01]  /*c320*/  SYNCS.PHASECHK.TRANS64.TRYWAIT P0, [R9+URZ], R4 ;  /* 0x00000004090075a7 */ /* 0x000e62000800017f */
[----:B------:R-:W-:-:S05]  /*c330*/  VIADD R0, R0, 0x1 ;  /* 0x0000000100007836 */ /* 0x000fca0000000000 */
[----:B------:R-:W-:-:S04]  /*c340*/  ISETP.NE.AND P1, PT, R0, 0xb, PT ;  /* 0x0000000b0000780c */ /* 0x000fc80003f25270 */
[----:B------:R-:W-:Y:S02]  /*c350*/  SEL R2, RZ, 0x1, P1 ;  /* 0x00000001ff027807 */ /* 0x000fe40000800000 */
[----:B------:R-:W-:Y:S02]  /*c360*/  SEL R0, R0, RZ, P1 ;  /* 0x000000ff00007207 */ /* 0x000fe40000800000 */
[----:B------:R-:W-:Y:S01]  /*c370*/  LOP3.LUT R2, R7, R2, RZ, 0x3c, !PT ;  /* 0x0000000207027212 */ /* 0x000fe200078e3cff */
[----:B-1----:R-:W-:Y:S06]  /*c380*/  @!P0 BRA `(.L_x_315) ;  /* 0x0000000400548947 */ /* 0x002fec0003800000 */
.L_x_333:
[----:B------:R-:W-:Y:S01]  /*c390*/  IMAD R3, R0, 0x8, R3 ;  /* 0x0000000800037824 */ /* 0x000fe200078e0203 */
[----:B------:R-:W-:-:S07]  /*c3a0*/  SHF.L.U32 R0, R2, 0x1f, RZ ;  /* 0x0000001f02007819 */ /* 0x000fce00000006ff */
.L_x_316:
[----:B--2---:R2:W3:Y:S02]  /*c3b0*/  SYNCS.PHASECHK.TRANS64.TRYWAIT P0, [R3+URZ], R0 ;  /* 0x00000000030075a7 */ /* 0x0044e4000800017f */
[----:B---3--:R-:W-:Y:S05]  /*c3c0*/  @!P0 NANOSLEEP.SYNCS 0x989680 ;  /* 0x009896800000895d */ /* 0x008fea0003900000 */
[----:B------:R-:W3:Y:S02]  /*c3d0*/  @!P0 SYNCS.PHASECHK.TRANS64 P0, [R3+URZ], R0 ;  /* 0x00000000030085a7 */ /* 0x000ee4000800007f */
[----:B---3--:R-:W-:Y:S05]  /*c3e0*/  @!P0 BRA `(.L_x_316) ;  /* 0xfffffffc00f08947 */ /* 0x008fea000383ffff */
.L_x_304:
[----:B------:R-:W-:Y:S05]  /*c3f0*/  BSYNC B0 ;  /* 0x0000000000007941 */ /* 0x000fea0003800000 */
.L_x_303:
[----:B------:R-:W-:Y:S05]  /*c400*/  EXIT ;  /* 0x000000000000794d */ /* 0x000fea0003800000 */
.L_x_18:
[----:B---3--:R3:W4:Y:S02]  /*c410*/  SYNCS.PHASECHK.TRANS64.TRYWAIT P1, [R3+URZ], R0 ;  /* 0x00000000030075a7 */ /* 0x008724000802017f */
[----:B----4-:R-:W-:Y:S05]  /*c420*/  @!P1 NANOSLEEP.SYNCS 0x989680 ;  /* 0x009896800000995d */ /* 0x010fea0003900000 */
[----:B------:R-:W4:Y:S02]  /*c430*/  @!P1 SYNCS.PHASECHK.TRANS64 P1, [R3+URZ], R0 ;  /* 0x00000000030095a7 */ /* 0x000f24000802007f */
[----:B----4-:R-:W-:Y:S05]  /*c440*/  @!P1 BRA `(.L_x_18) ;  /* 0xfffffffc00f09947 */ /* 0x010fea000383ffff */
[----:B------:R-:W-:Y:S05]  /*c450*/  BRA `(.L_x_17) ;  /* 0xffffff4c00b07947 */ /* 0x000fea000383ffff */
.L_x_23:
[----:B-1----:R-:W-:-:S04]  /*c460*/  IMAD.U32 R4, RZ, RZ, UR8 ;  /* 0x00000008ff047e24 */ /* 0x002fc8000f8e00ff */
[----:B------:R1:W2:Y:S03]  /*c470*/  SYNCS.PHASECHK.TRANS64.TRYWAIT P1, [R4+URZ], R3 ;  /* 0x00000003040075a7 */ /* 0x0002a6000802017f */
[----:B--2---:R-:W-:Y:S05]  /*c480*/  @!P1 NANOSLEEP.SYNCS 0x989680 ;  /* 0x009896800000995d */ /* 0x004fea0003900000 */
[----:B------:R-:W2:Y:S02]  /*c490*/  @!P1 SYNCS.PHASECHK.TRANS64 P1, [R4+URZ], R3 ;  /* 0x00000003040095a7 */ /* 0x000ea4000802007f */
[----:B--2---:R-:W-:Y:S05]  /*c4a0*/  @!P1 BRA `(.L_x_23) ;  /* 0xfffffffc00ec9947 */ /* 0x004fea000383ffff */
[----:B------:R-:W-:Y:S05]  /*c4b0*/  BRA `(.L_x_22) ;  /* 0xffffff5000807947 */ /* 0x000fea000383ffff */
.L_x_290:
[----:B------:R-:W-:Y:S01]  /*c4c0*/  BSSY B1, `(.L_x_317) ;  /* 0x0000006000017945 */ /* 0x000fe20003800000 */
[----:B------:R-:W-:-:S07]  /*c4d0*/  IMAD.MOV.U32 R15, RZ, RZ, -0x1 ;  /* 0xffffffffff0f7424 */ /* 0x000fce00078e00ff */
[----:B------:R-:W-:Y:S05]  /*c4e0*/  WARPSYNC.COLLECTIVE R15, `(.L_x_318) ;  /* 0x000000000f0c7348 */ /* 0x000fea0003c00000 */
[----:B------:R-:W-:Y:S02]  /*c4f0*/  ELECT P6, UR62, PT ;  /* 0x00000000003e782f */ /* 0x000fe400038c0000 */
[----:B------:R-:W-:Y:S01]  /*c500*/  MOV R14, UR62 ;  /* 0x0000003e000e7c02 */ /* 0x000fe20008000f00 */
[----:B------:R-:W-:Y:S10]  /*c510*/  ENDCOLLECTIVE ;  /* 0x000000000000791b */ /* 0x000ff40003800000 */
.L_x_318:
[----:B------:R-:W-:Y:S05]  /*c520*/  BSYNC B1 ;  /* 0x0000000000017941 */ /* 0x000fea0003800000 */
.L_x_317:
[----:B------:R-:W-:Y:S05]  /*c530*/  BRA `(.L_x_319) ;  /* 0xffffffec004c7947 */ /* 0x000fea000383ffff */
.L_x_293:
[----:B0-----:R0:W1:Y:S02]  /*c540*/  SYNCS.PHASECHK.TRANS64.TRYWAIT P1, [R14+URZ+0x58], R7 ;  /* 0x000058070e0075a7 */ /* 0x001064000802017f */
[----:B-1----:R-:W-:Y:S05]  /*c550*/  @!P1 NANOSLEEP.SYNCS 0x989680 ;  /* 0x009896800000995d */ /* 0x002fea0003900000 */
[----:B------:R-:W1:Y:S02]  /*c560*/  @!P1 SYNCS.PHASECHK.TRANS64 P1, [R14+URZ+0x58], R7 ;  /* 0x000058070e0095a7 */ /* 0x000e64000802007f */
[----:B-1----:R-:W-:Y:S05]  /*c570*/  @!P1 BRA `(.L_x_293) ;  /* 0xfffffffc00f09947 */ /* 0x002fea000383ffff */
[----:B------:R-:W-:Y:S05]  /*c580*/  BRA `(.L_x_320) ;  /* 0xffffffec00807947 */ /* 0x000fea000383ffff */
.L_x_302:
[----:B------:R-:W-:Y:S01]  /*c590*/  BSSY B0, `(.L_x_321) ;  /* 0x0000006000007945 */ /* 0x000fe20003800000 */
[----:B------:R-:W-:-:S07]  /*c5a0*/  IMAD.MOV.U32 R15, RZ, RZ, -0x1 ;  /* 0xffffffffff0f7424 */ /* 0x000fce00078e00ff */
[----:B------:R-:W-:Y:S05]  /*c5b0*/  WARPSYNC.COLLECTIVE R15, `(.L_x_322) ;  /* 0x000000000f0c7348 */ /* 0x000fea0003c00000 */
[----:B------:R-:W-:Y:S02]  /*c5c0*/  ELECT P6, UR62, PT ;  /* 0x00000000003e782f */ /* 0x000fe400038c0000 */
[----:B------:R-:W-:Y:S01]  /*c5d0*/  MOV R14, UR62 ;  /* 0x0000003e000e7c02 */ /* 0x000fe20008000f00 */
[----:B------:R-:W-:Y:S10]  /*c5e0*/  ENDCOLLECTIVE ;  /* 0x000000000000791b */ /* 0x000ff40003800000 */
.L_x_322:
[----:B------:R-:W-:Y:S05]  /*c5f0*/  BSYNC B0 ;  /* 0x0000000000007941 */ /* 0x000fea0003800000 */
.L_x_321:
[----:B------:R-:W-:Y:S05]  /*c600*/  BRA `(.L_x_323) ;  /* 0xfffffff400d07947 */ /* 0x000fea000383ffff */
.L_x_306:
[----:B0-----:R0:W1:Y:S02]  /*c610*/  SYNCS.PHASECHK.TRANS64.TRYWAIT P0, [R7+URZ], R2 ;  /* 0x00000002070075a7 */ /* 0x001064000800017f */
[----:B-1----:R-:W-:Y:S05]  /*c620*/  @!P0 NANOSLEEP.SYNCS 0x989680 ;  /* 0x009896800000895d */ /* 0x002fea0003900000 */
[----:B------:R-:W1:Y:S02]  /*c630*/  @!P0 SYNCS.PHASECHK.TRANS64 P0, [R7+URZ], R2 ;  /* 0x00000002070085a7 */ /* 0x000e64000800007f */
[----:B-1----:R-:W-:Y:S05]  /*c640*/  @!P0 BRA `(.L_x_306) ;  /* 0xfffffffc00f08947 */ /* 0x002fea000383ffff */
[----:B------:R-:W-:Y:S05]  /*c650*/  BRA `(.L_x_324) ;  /* 0xfffffff800107947 */ /* 0x000fea000383ffff */
.L_x_307:
[----:B0-----:R0:W1:Y:S02]  /*c660*/  SYNCS.PHASECHK.TRANS64.TRYWAIT P0, [R9+URZ], R4 ;  /* 0x00000004090075a7 */ /* 0x001064000800017f */
[----:B-1----:R-:W-:Y:S05]  /*c670*/  @!P0 NANOSLEEP.SYNCS 0x989680 ;  /* 0x009896800000895d */ /* 0x002fea0003900000 */
[----:B------:R-:W1:Y:S02]  /*c680*/  @!P0 SYNCS.PHASECHK.TRANS64 P0, [R9+URZ], R4 ;  /* 0x00000004090085a7 */ /* 0x000e64000800007f */
[----:B-1----:R-:W-:Y:S05]  /*c690*/  @!P0 BRA `(.L_x_307) ;  /* 0xfffffffc00f08947 */ /* 0x002fea000383ffff */
[----:B------:R-:W-:Y:S05]  /*c6a0*/  BRA `(.L_x_325) ;  /* 0xfffffff800207947 */ /* 0x000fea000383ffff */
.L_x_308:
[----:B0-----:R0:W1:Y:S02]  /*c6b0*/  SYNCS.PHASECHK.TRANS64.TRYWAIT P0, [R6+URZ], R5 ;  /* 0x00000005060075a7 */ /* 0x001064000800017f */
[----:B-1----:R-:W-:Y:S05]  /*c6c0*/  @!P0 NANOSLEEP.SYNCS 0x989680 ;  /* 0x009896800000895d */ /* 0x002fea0003900000 */
[----:B------:R-:W1:Y:S02]  /*c6d0*/  @!P0 SYNCS.PHASECHK.TRANS64 P0, [R6+URZ], R5 ;  /* 0x00000005060085a7 */ /* 0x000e64000800007f */
[----:B-1----:R-:W-:Y:S05]  /*c6e0*/  @!P0 BRA `(.L_x_308) ;  /* 0xfffffffc00f08947 */ /* 0x002fea000383ffff */
[----:B------:R-:W-:Y:S05]  /*c6f0*/  BRA `(.L_x_326) ;  /* 0xfffffff800307947 */ /* 0x000fea000383ffff */
.L_x_309:
[----:B0-----:R0:W1:Y:S02]  /*c700*/  SYNCS.PHASECHK.TRANS64.TRYWAIT P0, [R9+URZ], R4 ;  /* 0x00000004090075a7 */ /* 0x001064000800017f */
[----:B-1----:R-:W-:Y:S05]  /*c710*/  @!P0 NANOSLEEP.SYNCS 0x989680 ;  /* 0x009896800000895d */ /* 0x002fea0003900000 */
[----:B------:R-:W1:Y:S02]  /*c720*/  @!P0 SYNCS.PHASECHK.TRANS64 P0, [R9+URZ], R4 ;  /* 0x00000004090085a7 */ /* 0x000e64000800007f */
[----:B-1----:R-:W-:Y:S05]  /*c730*/  @!P0 BRA `(.L_x_309) ;  /* 0xfffffffc00f08947 */ /* 0x002fea000383ffff */
[----:B------:R-:W-:Y:S05]  /*c740*/  BRA `(.L_x_327) ;  /* 0xfffffff800407947 */ /* 0x000fea000383ffff */
.L_x_310:
[----:B0-----:R0:W1:Y:S02]  /*c750*/  SYNCS.PHASECHK.TRANS64.TRYWAIT P0, [R6+URZ], R5 ;  /* 0x00000005060075a7 */ /* 0x001064000800017f */
[----:B-1----:R-:W-:Y:S05]  /*c760*/  @!P0 NANOSLEEP.SYNCS 0x989680 ;  /* 0x009896800000895d */ /* 0x002fea0003900000 */
[----:B------:R-:W1:Y:S02]  /*c770*/  @!P0 SYNCS.PHASECHK.TRANS64 P0, [R6+URZ], R5 ;  /* 0x00000005060085a7 */ /* 0x000e64000800007f */
[----:B-1----:R-:W-:Y:S05]  /*c780*/  @!P0 BRA `(.L_x_310) ;  /* 0xfffffffc00f08947 */ /* 0x002fea000383ffff */
[----:B------:R-:W-:Y:S05]  /*c790*/  BRA `(.L_x_328) ;  /* 0xfffffff800507947 */ /* 0x000fea000383ffff */
.L_x_311:
[----:B0-----:R0:W1:Y:S02]  /*c7a0*/  SYNCS.PHASECHK.TRANS64.TRYWAIT P0, [R9+URZ], R4 ;  /* 0x00000004090075a7 */ /* 0x001064000800017f */
[----:B-1----:R-:W-:Y:S05]  /*c7b0*/  @!P0 NANOSLEEP.SYNCS 0x989680 ;  /* 0x009896800000895d */ /* 0x002fea0003900000 */
[----:B------:R-:W1:Y:S02]  /*c7c0*/  @!P0 SYNCS.PHASECHK.TRANS64 P0, [R9+URZ], R4 ;  /* 0x00000004090085a7 */ /* 0x000e64000800007f */
[----:B-1----:R-:W-:Y:S05]  /*c7d0*/  @!P0 BRA `(.L_x_311) ;  /* 0xfffffffc00f08947 */ /* 0x002fea000383ffff */
[----:B------:R-:W-:Y:S05]  /*c7e0*/  BRA `(.L_x_329) ;  /* 0xfffffff800607947 */ /* 0x000fea000383ffff */
.L_x_312:
[----:B0-----:R0:W1:Y:S02]  /*c7f0*/  SYNCS.PHASECHK.TRANS64.TRYWAIT P0, [R6+URZ], R5 ;  /* 0x00000005060075a7 */ /* 0x001064000800017f */
[----:B-1----:R-:W-:Y:S05]  /*c800*/  @!P0 NANOSLEEP.SYNCS 0x989680 ;  /* 0x009896800000895d */ /* 0x002fea0003900000 */
[----:B------:R-:W1:Y:S02]  /*c810*/  @!P0 SYNCS.PHASECHK.TRANS64 P0, [R6+URZ], R5 ;  /* 0x00000005060085a7 */ /* 0x000e64000800007f */
[----:B-1----:R-:W-:Y:S05]  /*c820*/  @!P0 BRA `(.L_x_312) ;  /* 0xfffffffc00f08947 */ /* 0x002fea000383ffff */
[----:B------:R-:W-:Y:S05]  /*c830*/  BRA `(.L_x_330) ;  /* 0xfffffff800707947 */ /* 0x000fea000383ffff */
.L_x_313:
[----:B0-----:R0:W1:Y:S02]  /*c840*/  SYNCS.PHASECHK.TRANS64.TRYWAIT P0, [R9+URZ], R4 ;  /* 0x00000004090075a7 */ /* 0x001064000800017f */
[----:B-1----:R-:W-:Y:S05]  /*c850*/  @!P0 NANOSLEEP.SYNCS 0x989680 ;  /* 0x009896800000895d */ /* 0x002fea0003900000 */
[----:B------:R-:W1:Y:S02]  /*c860*/  @!P0 SYNCS.PHASECHK.TRANS64 P0, [R9+URZ], R4 ;  /* 0x00000004090085a7 */ /* 0x000e64000800007f */
[----:B-1----:R-:W-:Y:S05]  /*c870*/  @!P0 BRA `(.L_x_313) ;  /* 0xfffffffc00f08947 */ /* 0x002fea000383ffff */
[----:B------:R-:W-:Y:S05]  /*c880*/  BRA `(.L_x_331) ;  /* 0xfffffff800807947 */ /* 0x000fea000383ffff */
.L_x_314:
[----:B0-----:R0:W1:Y:S02]  /*c890*/  SYNCS.PHASECHK.TRANS64.TRYWAIT P0, [R6+URZ], R5 ;  /* 0x00000005060075a7 */ /* 0x001064000800017f */
[----:B-1----:R-:W-:Y:S05]  /*c8a0*/  @!P0 NANOSLEEP.SYNCS 0x989680 ;  /* 0x009896800000895d */ /* 0x002fea0003900000 */
[----:B------:R-:W1:Y:S02]  /*c8b0*/  @!P0 SYNCS.PHASECHK.TRANS64 P0, [R6+URZ], R5 ;  /* 0x00000005060085a7 */ /* 0x000e64000800007f */
[----:B-1----:R-:W-:Y:S05]  /*c8c0*/  @!P0 BRA `(.L_x_314) ;  /* 0xfffffffc00f08947 */ /* 0x002fea000383ffff */
[----:B------:R-:W-:Y:S05]  /*c8d0*/  BRA `(.L_x_332) ;  /* 0xfffffff800907947 */ /* 0x000fea000383ffff */
.L_x_315:
[----:B-1----:R1:W2:Y:S02]  /*c8e0*/  SYNCS.PHASECHK.TRANS64.TRYWAIT P0, [R9+URZ], R4 ;  /* 0x00000004090075a7 */ /* 0x0022a4000800017f */
[----:B--2---:R-:W-:Y:S05]  /*c8f0*/  @!P0 NANOSLEEP.SYNCS 0x989680 ;  /* 0x009896800000895d */ /* 0x004fea0003900000 */
[----:B------:R-:W2:Y:S02]  /*c900*/  @!P0 SYNCS.PHASECHK.TRANS64 P0, [R9+URZ], R4 ;  /* 0x00000004090085a7 */ /* 0x000ea4000800007f */
[----:B--2---:R-:W-:Y:S05]  /*c910*/  @!P0 BRA `(.L_x_315) ;  /* 0xfffffffc00f08947 */ /* 0x004fea000383ffff */
[----:B------:R-:W-:Y:S05]  /*c920*/  BRA `(.L_x_333) ;  /* 0xfffffff800987947 */ /* 0x000fea000383ffff */
.L_x_334:
[----:B------:R-:W-:-:S00]  /*c930*/  BRA `(.L_x_334) ;  /* 0xfffffffc00fc7947 */ /* 0x000fc0000383ffff */
[----:B------:R-:W-:-:S00]  /*c940*/  NOP ;  /* 0x0000000000007918 */ /* 0x000fc00000000000 */
        /* <DEDUP_REMOVED lines=11> */
.L_x_335:


//--------------------- .nv.global.init           --------------------------
	.section	.nv.global.init,"aw",@progbits
.nv.global.init:
	.type		$str$22,@object
	.size		$str$22,($str$23 - $str$22)
$str$22:
        /*0000*/ 	.byte	0x6b, 0x5f, 0x74, 0x69, 0x6c, 0x65, 0x5f, 0x63, 0x6f, 0x75, 0x6e, 0x74, 0x20, 0x3e, 0x3d, 0x20
        /*0010*/ 	.byte	0x31, 0x00
	.type		$str$23,@object
	.size		$str$23,(__unnamed_1 - $str$23)
$str$23:
        /*0012*/ 	.byte	0x2f, 0x74, 0x6d, 0x70, 0x2f, 0x63, 0x75, 0x74, 0x6c, 0x61, 0x73, 0x73, 0x5f, 0x73, 0x77, 0x65
        /*0022*/ 	.byte	0x65, 0x70, 0x5f, 0x73, 0x72, 0x63, 0x2f, 0x69, 0x6e, 0x63, 0x6c, 0x75, 0x64, 0x65, 0x2f, 0x63
        /*0032*/ 	.byte	0x75, 0x74, 0x6c, 0x61, 0x73, 0x73, 0x2f, 0x67, 0x65, 0x6d, 0x6d, 0x2f, 0x63, 0x6f, 0x6c, 0x6c
        /*0042*/ 	.byte	0x65, 0x63, 0x74, 0x69, 0x76, 0x65, 0x2f, 0x73, 0x6d, 0x39, 0x30, 0x5f, 0x6d, 0x6d, 0x61, 0x5f
        /*0052*/ 	.byte	0x74, 0x6d, 0x61, 0x5f, 0x67, 0x6d, 0x6d, 0x61, 0x5f, 0x73, 0x73, 0x5f, 0x77, 0x61, 0x72, 0x70
        /*0062*/ 	.byte	0x73, 0x70, 0x65, 0x63, 0x69, 0x61, 0x6c, 0x69, 0x7a, 0x65, 0x64, 0x2e, 0x68, 0x70, 0x70, 0x00
	.type		__unnamed_1,@object
	.size		__unnamed_1,(.L_0 - __unnamed_1)
__unnamed_1:
        /*0072*/ 	.byte	0x76, 0x6f, 0x69, 0x64, 0x20, 0x63, 0x75, 0x74, 0x6c, 0x61, 0x73, 0x73, 0x3a, 0x3a, 0x67, 0x65
        /* <DEDUP_REMOVED lines=180> */
        /*0bc2*/ 	.byte	0x65, 0x6e, 0x74, 0x69, 0x74, 0x79, 0x5d, 0x00
.L_0:


//--------------------- .nv.shared._ZN7cutlass13device_kernelINS_4gemm6kernel13GemmUniversalIN4cute5tupleIJiiiiEEENS1_10collective13CollectiveMmaINS1_34MainloopSm90TmaGmmaWarpSpecializedILi11ENS5_IJNS4_1CILi1EEESB_SB_EEENS1_35KernelTmaWarpSpecializedCooperativeEEENS5_IJNSA_ILi192EEENSA_ILi128EEENSA_ILi32EEEEEENS_10bfloat16_tENS5_IJlSB_lEEESJ_SK_NS4_8TiledMMAINS4_8MMA_AtomIJNS4_4SM904GMMA28MMA_64x128x16_F32BF16BF16_SSILNSO_5MajorE0ELSQ_0ELNSO_7ScaleInE1ELSR_1EEEEEENS4_6LayoutINS5_IJNSA_ILi2EEESB_SB_EEENS5_IJSB_NSA_ILi0EEESX_EEEEENS5_IJNS4_10UnderscoreES10_S10_EEEEENS4_13SM90_TMA_LOADENS4_14ComposedLayoutINS4_7SwizzleILi2ELi4ELi3EEENS4_18smem_ptr_flag_bitsILi16EEENSU_INS5_IJNSA_ILi8EEESH_EEENS5_IJSH_SB_EEEEEEEvNS4_8identityES13_S1D_vS1E_EENS_8epilogue10collective6detail29Sm90TmaWarpSpecializedAdapterINS1H_15DefaultEpilogueISJ_SK_SK_NS1G_6thread17LinearCombinationISJ_Li1EffLNS1L_9ScaleType4KindE0ELNS_15FloatRoundStyleE2ESJ_EENS1_15EpilogueDefaultEEEEEvvEEEEvNT_6ParamsE --------------------------
	.section	.nv.shared._ZN7cutlass13device_kernelINS_4gemm6kernel13GemmUniversalIN4cute5tupleIJiiiiEEENS1_10collective13CollectiveMmaINS1_34MainloopSm90TmaGmmaWarpSpecializedILi11ENS5_IJNS4_1CILi1EEESB_SB_EEENS1_35KernelTmaWarpSpecializedCooperativeEEENS5_IJNSA_ILi192EEENSA_ILi128EEENSA_ILi32EEEEEENS_10bfloat16_tENS5_IJlSB_lEEESJ_SK_NS4_8TiledMMAINS4_8MMA_AtomIJNS4_4SM904GMMA28MMA_64x128x16_F32BF16BF16_SSILNSO_5MajorE0ELSQ_0ELNSO_7ScaleInE1ELSR_1EEEEEENS4_6LayoutINS5_IJNSA_ILi2EEESB_SB_EEENS5_IJSB_NSA_ILi0EEESX_EEEEENS5_IJNS4_10UnderscoreES10_S10_EEEEENS4_13SM90_TMA_LOADENS4_14ComposedLayoutINS4_7SwizzleILi2ELi4ELi3EEENS4_18smem_ptr_flag_bitsILi16EEENSU_INS5_IJNSA_ILi8EEESH_EEENS5_IJSH_SB_EEEEEEEvNS4_8identityES13_S1D_vS1E_EENS_8epilogue10collective6detail29Sm90TmaWarpSpecializedAdapterINS1H_15DefaultEpilogueISJ_SK_SK_NS1G_6thread17LinearCombinationISJ_Li1EffLNS1L_9ScaleType4KindE0ELNS_15FloatRoundStyleE2ESJ_EENS1_15EpilogueDefaultEEEEEvvEEEEvNT_6ParamsE,"aw",@nobits
	.sectionflags	@""
	.align	16
	.zero		1024


//--------------------- .nv.shared.reserved.0     --------------------------
	.section	.nv.shared.reserved.0,"aw",@nobits
	.weak		__nv_reservedSMEM_offset_0_alias
	.size		__nv_reservedSMEM_offset_0_alias, 0, 0
	.other		__nv_reservedSMEM_offset_0_alias,@"STO_CUDA_RESERVED_SHARED STV_DEFAULT"
__nv_reservedSMEM_offset_0_alias:
	.zero		0


//--------------------- .nv.global                --------------------------
	.section	.nv.global,"aw",@nobits
.nv.global:
	.type		_ZN39_INTERNAL_a50d240b_4_k_cu_b314759c_77694cute1_E,@object
	.size		_ZN39_INTERNAL_a50d240b_4_k_cu_b314759c_77694cute1_E,(_ZN39_INTERNAL_a50d240b_4_k_cu_b314759c_77694cuda3std3__45__cpo6cbeginE - _ZN39_INTERNAL_a50d240b_4_k_cu_b314759c_77694cute1_E)
_ZN39_INTERNAL_a50d240b_4_k_cu_b314759c_77694cute1_E:
	.zero		1
	.type		_ZN39_INTERNAL_a50d240b_4_k_cu_b314759c_77694cuda3std3__45__cpo6cbeginE,@object
	.size		_ZN39_INTERNAL_a50d240b_4_k_cu_b314759c_77694cuda3std3__45__cpo6cbeginE,(_ZN39_INTERNAL_a50d240b_4_k_cu_b314759c_77694cuda3std3__48in_placeE - _ZN39_INTERNAL_a50d240b_4_k_cu_b314759c_77694cuda3std3__45__cpo6cbeginE)
_ZN39_INTERNAL_a50d240b_4_k_cu_b314759c_77694cuda3std3__45__cpo6cbeginE:
	.zero		1
	.type		_ZN39_INTERNAL_a50d240b_4_k_cu_b314759c_77694cuda3std3__48in_placeE,@object
	.size		_ZN39_INTERNAL_a50d240b_4_k_cu_b314759c_77694cuda3std3__48in_placeE,(_ZN39_INTERNAL_a50d240b_4_k_cu_b314759c_77694cuda3std6ranges3__45__cpo9iter_moveE - _ZN39_INTERNAL_a50d240b_4_k_cu_b314759c_77694cuda3std3__48in_placeE)
_ZN39_INTERNAL_a50d240b_4_k_cu_b314759c_77694cuda3std3__48in_placeE:
	.zero		1
	.type		_ZN39_INTERNAL_a50d240b_4_k_cu_b314759c_77694cuda3std6ranges3__45__cpo9iter_moveE,@object
	.size		_ZN39_INTERNAL_a50d240b_4_k_cu_b314759c_77694cuda3std6ranges3__45__cpo9iter_moveE,(_ZN39_INTERNAL_a50d240b_4_k_cu_b314759c_77694cuda3std3__45__cpo5beginE - _ZN39_INTERNAL_a50d240b_4_k_cu_b314759c_77694cuda3std6ranges3__45__cpo9iter_moveE)
_ZN39_INTERNAL_a50d240b_4_k_cu_b314759c_77694cuda3std6ranges3__45__cpo9iter_moveE:
	.zero		1
	.type		_ZN39_INTERNAL_a50d240b_4_k_cu_b314759c_77694cuda3std3__45__cpo5beginE,@object
	.size		_ZN39_INTERNAL_a50d240b_4_k_cu_b314759c_77694cuda3std3__45__cpo5beginE,(_ZN39_INTERNAL_a50d240b_4_k_cu_b314759c_77694cuda3std3__441_GLOBAL__N__a50d240b_4_k_cu_b314759c_77696ignoreE - _ZN39_INTERNAL_a50d240b_4_k_cu_b314759c_77694cuda3std3__45__cpo5beginE)
_ZN39_INTERNAL_a50d240b_4_k_cu_b314759c_77694cuda3std3__45__cpo5beginE:
	.zero		1
	.type		_ZN39_INTERNAL_a50d240b_4_k_cu_b314759c_77694cuda3std3__441_GLOBAL__N__a50d240b_4_k_cu_b314759c_77696ignoreE,@object
	.size		_ZN39_INTERNAL_a50d240b_4_k_cu_b314759c_77694cuda3std3__441_GLOBAL__N__a50d240b_4_k_cu_b314759c_77696ignoreE,(_ZN39_INTERNAL_a50d240b_4_k_cu_b314759c_77694cute7productE - _ZN39_INTERNAL_a50d240b_4_k_cu_b314759c_77694cuda3std3__441_GLOBAL__N__a50d240b_4_k_cu_b314759c_77696ignoreE)
_ZN39_INTERNAL_a50d240b_4_k_cu_b314759c_77694cuda3std3__441_GLOBAL__N__a50d240b_4_k_cu_b314759c_77696ignoreE:
	.zero		1
	.type		_ZN39_INTERNAL_a50d240b_4_k_cu_b314759c_77694cute7productE,@object
	.size		_ZN39_INTERNAL_a50d240b_4_k_cu_b314759c_77694cute7productE,(_ZN39_INTERNAL_a50d240b_4_k_cu_b314759c_77694cuda3std3__45__cpo3endE - _ZN39_INTERNAL_a50d240b_4_k_cu_b314759c_77694cute7productE)
_ZN39_INTERNAL_a50d240b_4_k_cu_b314759c_77694cute7productE:
	.zero		1
	.type		_ZN39_INTERNAL_a50d240b_4_k_cu_b314759c_77694cuda3std3__45__cpo3endE,@object
	.size		_ZN39_INTERNAL_a50d240b_4_k_cu_b314759c_77694cuda3std3__45__cpo3endE,(_ZN39_INTERNAL_a50d240b_4_k_cu_b314759c_77694cuda3std3__419piecewise_constructE - _ZN39_INTERNAL_a50d240b_4_k_cu_b314759c_77694cuda3std3__45__cpo3endE)
_ZN39_INTERNAL_a50d240b_4_k_cu_b314759c_77694cuda3std3__45__cpo3endE:
	.zero		1
	.type		_ZN39_INTERNAL_a50d240b_4_k_cu_b314759c_77694cuda3std3__419piecewise_constructE,@object
	.size		_ZN39_INTERNAL_a50d240b_4_k_cu_b314759c_77694cuda3std3__419piecewise_constructE,(_ZN39_INTERNAL_a50d240b_4_k_cu_b314759c_77694cuda3std3__45__cpo4cendE - _ZN39_INTERNAL_a50d240b_4_k_cu_b314759c_77694cuda3std3__419piecewise_constructE)
_ZN39_INTERNAL_a50d240b_4_k_cu_b314759c_77694cuda3std3__419piecewise_constructE:
	.zero		1
	.type		_ZN39_INTERNAL_a50d240b_4_k_cu_b314759c_77694cuda3std3__45__cpo4cendE,@object
	.size		_ZN39_INTERNAL_a50d240b_4_k_cu_b314759c_77694cuda3std3__45__cpo4cendE,(_ZN39_INTERNAL_a50d240b_4_k_cu_b314759c_77694cuda3std6ranges3__45__cpo4swapE - _ZN39_INTERNAL_a50d240b_4_k_cu_b314759c_77694cuda3std3__45__cpo4cendE)
_ZN39_INTERNAL_a50d240b_4_k_cu_b314759c_77694cuda3std3__45__cpo4cendE:
	.zero		1
	.type		_ZN39_INTERNAL_a50d240b_4_k_cu_b314759c_77694cuda3std6ranges3__45__cpo4swapE,@object
	.size		_ZN39_INTERNAL_a50d240b_4_k_cu_b314759c_77694cuda3std6ranges3__45__cpo4swapE,(.L_8 - _ZN39_INTERNAL_a50d240b_4_k_cu_b314759c_77694cuda3std6ranges3__45__cpo4swapE)
_ZN39_INTERNAL_a50d240b_4_k_cu_b314759c_77694cuda3std6ranges3__45__cpo4swapE:
	.zero		1
.L_8:


//--------------------- .nv.constant0._ZN7cutlass13device_kernelINS_4gemm6kernel13GemmUniversalIN4cute5tupleIJiiiiEEENS1_10collective13CollectiveMmaINS1_34MainloopSm90TmaGmmaWarpSpecializedILi11ENS5_IJNS4_1CILi1EEESB_SB_EEENS1_35KernelTmaWarpSpecializedCooperativeEEENS5_IJNSA_ILi192EEENSA_ILi128EEENSA_ILi32EEEEEENS_10bfloat16_tENS5_IJlSB_lEEESJ_SK_NS4_8TiledMMAINS4_8MMA_AtomIJNS4_4SM904GMMA28MMA_64x128x16_F32BF16BF16_SSILNSO_5MajorE0ELSQ_0ELNSO_7ScaleInE1ELSR_1EEEEEENS4_6LayoutINS5_IJNSA_ILi2EEESB_SB_EEENS5_IJSB_NSA_ILi0EEESX_EEEEENS5_IJNS4_10UnderscoreES10_S10_EEEEENS4_13SM90_TMA_LOADENS4_14ComposedLayoutINS4_7SwizzleILi2ELi4ELi3EEENS4_18smem_ptr_flag_bitsILi16EEENSU_INS5_IJNSA_ILi8EEESH_EEENS5_IJSH_SB_EEEEEEEvNS4_8identityES13_S1D_vS1E_EENS_8epilogue10collective6detail29Sm90TmaWarpSpecializedAdapterINS1H_15DefaultEpilogueISJ_SK_SK_NS1G_6thread17LinearCombinationISJ_Li1EffLNS1L_9ScaleType4KindE0ELNS_15FloatRoundStyleE2ESJ_EENS1_15EpilogueDefaultEEEEEvvEEEEvNT_6ParamsE --------------------------
	.section	.nv.constant0._ZN7cutlass13device_kernelINS_4gemm6kernel13GemmUniversalIN4cute5tupleIJiiiiEEENS1_10collective13CollectiveMmaINS1_34MainloopSm90TmaGmmaWarpSpecializedILi11ENS5_IJNS4_1CILi1EEESB_SB_EEENS1_35KernelTmaWarpSpecializedCooperativeEEENS5_IJNSA_ILi192EEENSA_ILi128EEENSA_ILi32EEEEEENS_10bfloat16_tENS5_IJlSB_lEEESJ_SK_NS4_8TiledMMAINS4_8MMA_AtomIJNS4_4SM904GMMA28MMA_64x128x16_F32BF16BF16_SSILNSO_5MajorE0ELSQ_0ELNSO_7ScaleInE1ELSR_1EEEEEENS4_6LayoutINS5_IJNSA_ILi2EEESB_SB_EEENS5_IJSB_NSA_ILi0EEESX_EEEEENS5_IJNS4_10UnderscoreES10_S10_EEEEENS4_13SM90_TMA_LOADENS4_14ComposedLayoutINS4_7SwizzleILi2ELi4ELi3EEENS4_18smem_ptr_flag_bitsILi16EEENSU_INS5_IJNSA_ILi8EEESH_EEENS5_IJSH_SB_EEEEEEEvNS4_8identityES13_S1D_vS1E_EENS_8epilogue10collective6detail29Sm90TmaWarpSpecializedAdapterINS1H_15DefaultEpilogueISJ_SK_SK_NS1G_6thread17LinearCombinationISJ_Li1EffLNS1L_9ScaleType4KindE0ELNS_15FloatRoundStyleE2ESJ_EENS1_15EpilogueDefaultEEEEEvvEEEEvNT_6ParamsE,"a",@progbits
	.sectionflags	@""
	.align	4
.nv.constant0._ZN7cutlass13device_kernelINS_4gemm6kernel13GemmUniversalIN4cute5tupleIJiiiiEEENS1_10collective13CollectiveMmaINS1_34MainloopSm90TmaGmmaWarpSpecializedILi11ENS5_IJNS4_1CILi1EEESB_SB_EEENS1_35KernelTmaWarpSpecializedCooperativeEEENS5_IJNSA_ILi192EEENSA_ILi128EEENSA_ILi32EEEEEENS_10bfloat16_tENS5_IJlSB_lEEESJ_SK_NS4_8TiledMMAINS4_8MMA_AtomIJNS4_4SM904GMMA28MMA_64x128x16_F32BF16BF16_SSILNSO_5MajorE0ELSQ_0ELNSO_7ScaleInE1ELSR_1EEEEEENS4_6LayoutINS5_IJNSA_ILi2EEESB_SB_EEENS5_IJSB_NSA_ILi0EEESX_EEEEENS5_IJNS4_10UnderscoreES10_S10_EEEEENS4_13SM90_TMA_LOADENS4_14ComposedLayoutINS4_7SwizzleILi2ELi4ELi3EEENS4_18smem_ptr_flag_bitsILi16EEENSU_INS5_IJNSA_ILi8EEESH_EEENS5_IJSH_SB_EEEEEEEvNS4_8identityES13_S1D_vS1E_EENS_8epilogue10collective6detail29Sm90TmaWarpSpecializedAdapterINS1H_15DefaultEpilogueISJ_SK_SK_NS1G_6thread17LinearCombinationISJ_Li1EffLNS1L_9ScaleType4KindE0ELNS_15FloatRoundStyleE2ESJ_EENS1_15EpilogueDefaultEEEEEvvEEEEvNT_6ParamsE:
	.zero		1664


//--------------------- SYMBOLS --------------------------

	.type		.nv.reservedSmem.offset0,@object
	.size		.nv.reservedSmem.offset0,0x4
	.type		__assertfail,@function
